//
// Generated by NVIDIA NVVM Compiler
//
// Compiler Build ID: CL-36424714
// Cuda compilation tools, release 13.0, V13.0.88
// Based on NVVM 20.0.0
//

.version 9.0
.target sm_100
.address_size 64

	// .globl	mymatmul_kernel0
// _ZZ16mymatmul_kernel0E11data_shared has been demoted
// _ZZ16mymatmul_kernel0E13kernel_shared has been demoted

.visible .entry mymatmul_kernel0(
	.param .u64 .ptr .align 1 mymatmul_kernel0_param_0,
	.param .u64 .ptr .align 1 mymatmul_kernel0_param_1,
	.param .u64 .ptr .align 1 mymatmul_kernel0_param_2
)
.maxntid 128
{
	.reg .pred 	%p<7>;
	.reg .b32 	%r<128>;
	.reg .b32 	%f<1026>;
	.reg .b64 	%rd<16>;
	// demoted variable
	.shared .align 4 .b8 _ZZ16mymatmul_kernel0E11data_shared[8192];
	// demoted variable
	.shared .align 4 .b8 _ZZ16mymatmul_kernel0E13kernel_shared[32768];
	mov.b32 	%r121, 0;
	mov.f32 	%f770, 0f00000000;
	mov.u32 	%r19, %ctaid.x;
	shl.b32 	%r20, %r19, 12;
	and.b32  	%r21, %r20, 2147418112;
	mov.u32 	%r22, %tid.x;
	shl.b32 	%r23, %r22, 7;
	and.b32  	%r24, %r23, 15360;
	or.b32  	%r25, %r21, %r24;
	shl.b32 	%r26, %r22, 2;
	and.b32  	%r27, %r26, 28;
	or.b32  	%r28, %r25, %r27;
	shl.b32 	%r30, %r22, 4;
	mov.f32 	%f771, %f770;
	mov.f32 	%f772, %f770;
	mov.f32 	%f773, %f770;
	mov.f32 	%f774, %f770;
	mov.f32 	%f775, %f770;
	mov.f32 	%f776, %f770;
	mov.f32 	%f777, %f770;
	mov.f32 	%f778, %f770;
	mov.f32 	%f779, %f770;
	mov.f32 	%f780, %f770;
	mov.f32 	%f781, %f770;
	mov.f32 	%f898, %f770;
	mov.f32 	%f906, %f770;
	mov.f32 	%f914, %f770;
	mov.f32 	%f922, %f770;
	mov.f32 	%f786, %f770;
	mov.f32 	%f787, %f770;
	mov.f32 	%f788, %f770;
	mov.f32 	%f789, %f770;
	mov.f32 	%f790, %f770;
	mov.f32 	%f791, %f770;
	mov.f32 	%f792, %f770;
	mov.f32 	%f793, %f770;
	mov.f32 	%f794, %f770;
	mov.f32 	%f795, %f770;
	mov.f32 	%f796, %f770;
	mov.f32 	%f797, %f770;
	mov.f32 	%f899, %f770;
	mov.f32 	%f907, %f770;
	mov.f32 	%f915, %f770;
	mov.f32 	%f923, %f770;
	mov.f32 	%f802, %f770;
	mov.f32 	%f803, %f770;
	mov.f32 	%f804, %f770;
	mov.f32 	%f805, %f770;
	mov.f32 	%f806, %f770;
	mov.f32 	%f807, %f770;
	mov.f32 	%f808, %f770;
	mov.f32 	%f809, %f770;
	mov.f32 	%f810, %f770;
	mov.f32 	%f811, %f770;
	mov.f32 	%f812, %f770;
	mov.f32 	%f813, %f770;
	mov.f32 	%f900, %f770;
	mov.f32 	%f908, %f770;
	mov.f32 	%f916, %f770;
	mov.f32 	%f924, %f770;
	mov.f32 	%f818, %f770;
	mov.f32 	%f819, %f770;
	mov.f32 	%f820, %f770;
	mov.f32 	%f821, %f770;
	mov.f32 	%f822, %f770;
	mov.f32 	%f823, %f770;
	mov.f32 	%f824, %f770;
	mov.f32 	%f825, %f770;
	mov.f32 	%f826, %f770;
	mov.f32 	%f827, %f770;
	mov.f32 	%f828, %f770;
	mov.f32 	%f829, %f770;
	mov.f32 	%f901, %f770;
	mov.f32 	%f909, %f770;
	mov.f32 	%f917, %f770;
	mov.f32 	%f925, %f770;
	mov.f32 	%f834, %f770;
	mov.f32 	%f835, %f770;
	mov.f32 	%f836, %f770;
	mov.f32 	%f837, %f770;
	mov.f32 	%f838, %f770;
	mov.f32 	%f839, %f770;
	mov.f32 	%f840, %f770;
	mov.f32 	%f841, %f770;
	mov.f32 	%f842, %f770;
	mov.f32 	%f843, %f770;
	mov.f32 	%f844, %f770;
	mov.f32 	%f845, %f770;
	mov.f32 	%f902, %f770;
	mov.f32 	%f910, %f770;
	mov.f32 	%f918, %f770;
	mov.f32 	%f926, %f770;
	mov.f32 	%f850, %f770;
	mov.f32 	%f851, %f770;
	mov.f32 	%f852, %f770;
	mov.f32 	%f853, %f770;
	mov.f32 	%f854, %f770;
	mov.f32 	%f855, %f770;
	mov.f32 	%f856, %f770;
	mov.f32 	%f857, %f770;
	mov.f32 	%f858, %f770;
	mov.f32 	%f859, %f770;
	mov.f32 	%f860, %f770;
	mov.f32 	%f861, %f770;
	mov.f32 	%f903, %f770;
	mov.f32 	%f911, %f770;
	mov.f32 	%f919, %f770;
	mov.f32 	%f927, %f770;
	mov.f32 	%f866, %f770;
	mov.f32 	%f867, %f770;
	mov.f32 	%f868, %f770;
	mov.f32 	%f869, %f770;
	mov.f32 	%f870, %f770;
	mov.f32 	%f871, %f770;
	mov.f32 	%f872, %f770;
	mov.f32 	%f873, %f770;
	mov.f32 	%f874, %f770;
	mov.f32 	%f875, %f770;
	mov.f32 	%f876, %f770;
	mov.f32 	%f877, %f770;
	mov.f32 	%f904, %f770;
	mov.f32 	%f912, %f770;
	mov.f32 	%f920, %f770;
	mov.f32 	%f928, %f770;
	mov.f32 	%f882, %f770;
	mov.f32 	%f883, %f770;
	mov.f32 	%f884, %f770;
	mov.f32 	%f885, %f770;
	mov.f32 	%f886, %f770;
	mov.f32 	%f887, %f770;
	mov.f32 	%f888, %f770;
	mov.f32 	%f889, %f770;
	mov.f32 	%f890, %f770;
	mov.f32 	%f891, %f770;
	mov.f32 	%f892, %f770;
	mov.f32 	%f893, %f770;
	mov.f32 	%f905, %f770;
	mov.f32 	%f913, %f770;
	mov.f32 	%f921, %f770;
	mov.f32 	%f929, %f770;
$L__BB0_1:
	ld.param.u64 	%rd14, [mymatmul_kernel0_param_1];
	ld.param.u64 	%rd13, [mymatmul_kernel0_param_0];
	bar.sync 	0;
	shl.b32 	%r18, %r121, 5;
	add.s32 	%r29, %r28, %r18;
	cvta.to.global.u64 	%rd4, %rd13;
	mul.wide.u32 	%rd5, %r29, 4;
	add.s64 	%rd6, %rd4, %rd5;
	ld.global.nc.v4.f32 	{%f514, %f515, %f516, %f517}, [%rd6];
	mov.u32 	%r31, _ZZ16mymatmul_kernel0E11data_shared;
	add.s32 	%r32, %r31, %r30;
	st.shared.v4.f32 	[%r32], {%f514, %f515, %f516, %f517};
	ld.global.nc.v4.f32 	{%f518, %f519, %f520, %f521}, [%rd6+65536];
	st.shared.v4.f32 	[%r32+2048], {%f518, %f519, %f520, %f521};
	ld.global.nc.v4.f32 	{%f522, %f523, %f524, %f525}, [%rd6+131072];
	st.shared.v4.f32 	[%r32+4096], {%f522, %f523, %f524, %f525};
	ld.global.nc.v4.f32 	{%f526, %f527, %f528, %f529}, [%rd6+196608];
	st.shared.v4.f32 	[%r32+6144], {%f526, %f527, %f528, %f529};
	shl.b32 	%r33, %r121, 17;
	shl.b32 	%r34, %r19, 8;
	and.b32  	%r35, %r34, 3840;
	or.b32  	%r36, %r35, %r22;
	or.b32  	%r37, %r36, %r33;
	cvta.to.global.u64 	%rd7, %rd14;
	mul.wide.u32 	%rd8, %r37, 4;
	add.s64 	%rd9, %rd7, %rd8;
	ld.global.nc.f32 	%f530, [%rd9];
	mov.u32 	%r38, _ZZ16mymatmul_kernel0E13kernel_shared;
	add.s32 	%r39, %r38, %r26;
	st.shared.f32 	[%r39], %f530;
	ld.global.nc.f32 	%f531, [%rd9+512];
	st.shared.f32 	[%r39+512], %f531;
	ld.global.nc.f32 	%f532, [%rd9+16384];
	st.shared.f32 	[%r39+1024], %f532;
	ld.global.nc.f32 	%f533, [%rd9+16896];
	st.shared.f32 	[%r39+1536], %f533;
	ld.global.nc.f32 	%f534, [%rd9+32768];
	st.shared.f32 	[%r39+2048], %f534;
	ld.global.nc.f32 	%f535, [%rd9+33280];
	st.shared.f32 	[%r39+2560], %f535;
	ld.global.nc.f32 	%f536, [%rd9+49152];
	st.shared.f32 	[%r39+3072], %f536;
	ld.global.nc.f32 	%f537, [%rd9+49664];
	st.shared.f32 	[%r39+3584], %f537;
	ld.global.nc.f32 	%f538, [%rd9+65536];
	st.shared.f32 	[%r39+4096], %f538;
	ld.global.nc.f32 	%f539, [%rd9+66048];
	st.shared.f32 	[%r39+4608], %f539;
	ld.global.nc.f32 	%f540, [%rd9+81920];
	st.shared.f32 	[%r39+5120], %f540;
	ld.global.nc.f32 	%f541, [%rd9+82432];
	st.shared.f32 	[%r39+5632], %f541;
	ld.global.nc.f32 	%f542, [%rd9+98304];
	st.shared.f32 	[%r39+6144], %f542;
	ld.global.nc.f32 	%f543, [%rd9+98816];
	st.shared.f32 	[%r39+6656], %f543;
	ld.global.nc.f32 	%f544, [%rd9+114688];
	st.shared.f32 	[%r39+7168], %f544;
	ld.global.nc.f32 	%f545, [%rd9+115200];
	st.shared.f32 	[%r39+7680], %f545;
	ld.global.nc.f32 	%f546, [%rd9+131072];
	st.shared.f32 	[%r39+8192], %f546;
	ld.global.nc.f32 	%f547, [%rd9+131584];
	st.shared.f32 	[%r39+8704], %f547;
	ld.global.nc.f32 	%f548, [%rd9+147456];
	st.shared.f32 	[%r39+9216], %f548;
	ld.global.nc.f32 	%f549, [%rd9+147968];
	st.shared.f32 	[%r39+9728], %f549;
	ld.global.nc.f32 	%f550, [%rd9+163840];
	st.shared.f32 	[%r39+10240], %f550;
	ld.global.nc.f32 	%f551, [%rd9+164352];
	st.shared.f32 	[%r39+10752], %f551;
	ld.global.nc.f32 	%f552, [%rd9+180224];
	st.shared.f32 	[%r39+11264], %f552;
	ld.global.nc.f32 	%f553, [%rd9+180736];
	st.shared.f32 	[%r39+11776], %f553;
	ld.global.nc.f32 	%f554, [%rd9+196608];
	st.shared.f32 	[%r39+12288], %f554;
	ld.global.nc.f32 	%f555, [%rd9+197120];
	st.shared.f32 	[%r39+12800], %f555;
	ld.global.nc.f32 	%f556, [%rd9+212992];
	st.shared.f32 	[%r39+13312], %f556;
	ld.global.nc.f32 	%f557, [%rd9+213504];
	st.shared.f32 	[%r39+13824], %f557;
	ld.global.nc.f32 	%f558, [%rd9+229376];
	st.shared.f32 	[%r39+14336], %f558;
	ld.global.nc.f32 	%f559, [%rd9+229888];
	st.shared.f32 	[%r39+14848], %f559;
	ld.global.nc.f32 	%f560, [%rd9+245760];
	st.shared.f32 	[%r39+15360], %f560;
	ld.global.nc.f32 	%f561, [%rd9+246272];
	st.shared.f32 	[%r39+15872], %f561;
	ld.global.nc.f32 	%f562, [%rd9+262144];
	st.shared.f32 	[%r39+16384], %f562;
	ld.global.nc.f32 	%f563, [%rd9+262656];
	st.shared.f32 	[%r39+16896], %f563;
	ld.global.nc.f32 	%f564, [%rd9+278528];
	st.shared.f32 	[%r39+17408], %f564;
	ld.global.nc.f32 	%f565, [%rd9+279040];
	st.shared.f32 	[%r39+17920], %f565;
	ld.global.nc.f32 	%f566, [%rd9+294912];
	st.shared.f32 	[%r39+18432], %f566;
	ld.global.nc.f32 	%f567, [%rd9+295424];
	st.shared.f32 	[%r39+18944], %f567;
	ld.global.nc.f32 	%f568, [%rd9+311296];
	st.shared.f32 	[%r39+19456], %f568;
	ld.global.nc.f32 	%f569, [%rd9+311808];
	st.shared.f32 	[%r39+19968], %f569;
	ld.global.nc.f32 	%f570, [%rd9+327680];
	st.shared.f32 	[%r39+20480], %f570;
	ld.global.nc.f32 	%f571, [%rd9+328192];
	st.shared.f32 	[%r39+20992], %f571;
	ld.global.nc.f32 	%f572, [%rd9+344064];
	st.shared.f32 	[%r39+21504], %f572;
	ld.global.nc.f32 	%f573, [%rd9+344576];
	st.shared.f32 	[%r39+22016], %f573;
	ld.global.nc.f32 	%f574, [%rd9+360448];
	st.shared.f32 	[%r39+22528], %f574;
	ld.global.nc.f32 	%f575, [%rd9+360960];
	st.shared.f32 	[%r39+23040], %f575;
	ld.global.nc.f32 	%f576, [%rd9+376832];
	st.shared.f32 	[%r39+23552], %f576;
	ld.global.nc.f32 	%f577, [%rd9+377344];
	st.shared.f32 	[%r39+24064], %f577;
	ld.global.nc.f32 	%f578, [%rd9+393216];
	st.shared.f32 	[%r39+24576], %f578;
	ld.global.nc.f32 	%f579, [%rd9+393728];
	st.shared.f32 	[%r39+25088], %f579;
	ld.global.nc.f32 	%f580, [%rd9+409600];
	st.shared.f32 	[%r39+25600], %f580;
	ld.global.nc.f32 	%f581, [%rd9+410112];
	st.shared.f32 	[%r39+26112], %f581;
	ld.global.nc.f32 	%f582, [%rd9+425984];
	st.shared.f32 	[%r39+26624], %f582;
	ld.global.nc.f32 	%f583, [%rd9+426496];
	st.shared.f32 	[%r39+27136], %f583;
	ld.global.nc.f32 	%f584, [%rd9+442368];
	st.shared.f32 	[%r39+27648], %f584;
	ld.global.nc.f32 	%f585, [%rd9+442880];
	st.shared.f32 	[%r39+28160], %f585;
	ld.global.nc.f32 	%f586, [%rd9+458752];
	st.shared.f32 	[%r39+28672], %f586;
	ld.global.nc.f32 	%f587, [%rd9+459264];
	st.shared.f32 	[%r39+29184], %f587;
	ld.global.nc.f32 	%f588, [%rd9+475136];
	st.shared.f32 	[%r39+29696], %f588;
	ld.global.nc.f32 	%f589, [%rd9+475648];
	st.shared.f32 	[%r39+30208], %f589;
	ld.global.nc.f32 	%f590, [%rd9+491520];
	st.shared.f32 	[%r39+30720], %f590;
	ld.global.nc.f32 	%f591, [%rd9+492032];
	st.shared.f32 	[%r39+31232], %f591;
	ld.global.nc.f32 	%f592, [%rd9+507904];
	st.shared.f32 	[%r39+31744], %f592;
	ld.global.nc.f32 	%f593, [%rd9+508416];
	st.shared.f32 	[%r39+32256], %f593;
	bar.sync 	0;
	mov.b32 	%r122, 0;
$L__BB0_2:
	mov.u32 	%r41, %tid.x;
	shl.b32 	%r42, %r122, 13;
	shl.b32 	%r43, %r41, 2;
	and.b32  	%r44, %r43, 124;
	mov.u32 	%r45, _ZZ16mymatmul_kernel0E13kernel_shared;
	add.s32 	%r46, %r44, %r45;
	add.s32 	%r47, %r46, %r42;
	add.s32 	%r123, %r47, 512;
	mov.b32 	%r124, 256;
$L__BB0_3:
	mov.u32 	%r48, %tid.x;
	shl.b32 	%r49, %r48, 6;
	and.b32  	%r50, %r49, 6144;
	mov.u32 	%r51, _ZZ16mymatmul_kernel0E11data_shared;
	add.s32 	%r52, %r51, %r50;
	shl.b32 	%r53, %r122, 5;
	add.s32 	%r54, %r52, %r53;
	add.s32 	%r55, %r54, %r124;
	ld.shared.f32 	%f594, [%r55+-256];
	ld.shared.f32 	%f595, [%r123+-512];
	fma.rn.f32 	%f929, %f594, %f595, %f929;
	ld.shared.f32 	%f596, [%r123+-384];
	fma.rn.f32 	%f928, %f594, %f596, %f928;
	ld.shared.f32 	%f597, [%r123+-256];
	fma.rn.f32 	%f927, %f594, %f597, %f927;
	ld.shared.f32 	%f598, [%r123+-128];
	fma.rn.f32 	%f926, %f594, %f598, %f926;
	ld.shared.f32 	%f599, [%r123];
	fma.rn.f32 	%f925, %f594, %f599, %f925;
	ld.shared.f32 	%f600, [%r123+128];
	fma.rn.f32 	%f924, %f594, %f600, %f924;
	ld.shared.f32 	%f601, [%r123+256];
	fma.rn.f32 	%f923, %f594, %f601, %f923;
	ld.shared.f32 	%f602, [%r123+384];
	fma.rn.f32 	%f922, %f594, %f602, %f922;
	ld.shared.f32 	%f603, [%r55+-128];
	fma.rn.f32 	%f921, %f603, %f595, %f921;
	fma.rn.f32 	%f920, %f603, %f596, %f920;
	fma.rn.f32 	%f919, %f603, %f597, %f919;
	fma.rn.f32 	%f918, %f603, %f598, %f918;
	fma.rn.f32 	%f917, %f603, %f599, %f917;
	fma.rn.f32 	%f916, %f603, %f600, %f916;
	fma.rn.f32 	%f915, %f603, %f601, %f915;
	fma.rn.f32 	%f914, %f603, %f602, %f914;
	ld.shared.f32 	%f604, [%r55];
	fma.rn.f32 	%f913, %f604, %f595, %f913;
	fma.rn.f32 	%f912, %f604, %f596, %f912;
	fma.rn.f32 	%f911, %f604, %f597, %f911;
	fma.rn.f32 	%f910, %f604, %f598, %f910;
	fma.rn.f32 	%f909, %f604, %f599, %f909;
	fma.rn.f32 	%f908, %f604, %f600, %f908;
	fma.rn.f32 	%f907, %f604, %f601, %f907;
	fma.rn.f32 	%f906, %f604, %f602, %f906;
	ld.shared.f32 	%f605, [%r55+128];
	fma.rn.f32 	%f905, %f605, %f595, %f905;
	fma.rn.f32 	%f904, %f605, %f596, %f904;
	fma.rn.f32 	%f903, %f605, %f597, %f903;
	fma.rn.f32 	%f902, %f605, %f598, %f902;
	fma.rn.f32 	%f901, %f605, %f599, %f901;
	fma.rn.f32 	%f900, %f605, %f600, %f900;
	fma.rn.f32 	%f899, %f605, %f601, %f899;
	fma.rn.f32 	%f898, %f605, %f602, %f898;
	add.s32 	%r124, %r124, 4;
	add.s32 	%r123, %r123, 1024;
	setp.ne.s32 	%p1, %r124, 288;
	@%p1 bra 	$L__BB0_3;
	mov.b32 	%r125, 0;
$L__BB0_5:
	shl.b32 	%r57, %r122, 3;
	mov.u32 	%r58, %tid.x;
	shl.b32 	%r59, %r58, 4;
	and.b32  	%r60, %r59, 1536;
	add.s32 	%r61, %r57, %r60;
	add.s32 	%r62, %r61, %r125;
	shl.b32 	%r63, %r62, 2;
	mov.u32 	%r64, _ZZ16mymatmul_kernel0E11data_shared;
	add.s32 	%r65, %r64, %r63;
	ld.shared.f32 	%f606, [%r65+512];
	shl.b32 	%r66, %r125, 8;
	shl.b32 	%r67, %r122, 11;
	and.b32  	%r68, %r58, 31;
	or.b32  	%r69, %r67, %r68;
	add.s32 	%r70, %r69, %r66;
	shl.b32 	%r71, %r70, 2;
	mov.u32 	%r72, _ZZ16mymatmul_kernel0E13kernel_shared;
	add.s32 	%r73, %r72, %r71;
	ld.shared.f32 	%f607, [%r73];
	fma.rn.f32 	%f893, %f606, %f607, %f893;
	ld.shared.f32 	%f608, [%r73+128];
	fma.rn.f32 	%f877, %f606, %f608, %f877;
	ld.shared.f32 	%f609, [%r73+256];
	fma.rn.f32 	%f861, %f606, %f609, %f861;
	ld.shared.f32 	%f610, [%r73+384];
	fma.rn.f32 	%f845, %f606, %f610, %f845;
	ld.shared.f32 	%f611, [%r73+512];
	fma.rn.f32 	%f829, %f606, %f611, %f829;
	ld.shared.f32 	%f612, [%r73+640];
	fma.rn.f32 	%f813, %f606, %f612, %f813;
	ld.shared.f32 	%f613, [%r73+768];
	fma.rn.f32 	%f797, %f606, %f613, %f797;
	ld.shared.f32 	%f614, [%r73+896];
	fma.rn.f32 	%f781, %f606, %f614, %f781;
	ld.shared.f32 	%f615, [%r65+640];
	fma.rn.f32 	%f892, %f615, %f607, %f892;
	fma.rn.f32 	%f876, %f615, %f608, %f876;
	fma.rn.f32 	%f860, %f615, %f609, %f860;
	fma.rn.f32 	%f844, %f615, %f610, %f844;
	fma.rn.f32 	%f828, %f615, %f611, %f828;
	fma.rn.f32 	%f812, %f615, %f612, %f812;
	fma.rn.f32 	%f796, %f615, %f613, %f796;
	fma.rn.f32 	%f780, %f615, %f614, %f780;
	ld.shared.f32 	%f616, [%r65+768];
	fma.rn.f32 	%f891, %f616, %f607, %f891;
	fma.rn.f32 	%f875, %f616, %f608, %f875;
	fma.rn.f32 	%f859, %f616, %f609, %f859;
	fma.rn.f32 	%f843, %f616, %f610, %f843;
	fma.rn.f32 	%f827, %f616, %f611, %f827;
	fma.rn.f32 	%f811, %f616, %f612, %f811;
	fma.rn.f32 	%f795, %f616, %f613, %f795;
	fma.rn.f32 	%f779, %f616, %f614, %f779;
	ld.shared.f32 	%f617, [%r65+896];
	fma.rn.f32 	%f890, %f617, %f607, %f890;
	fma.rn.f32 	%f874, %f617, %f608, %f874;
	fma.rn.f32 	%f858, %f617, %f609, %f858;
	fma.rn.f32 	%f842, %f617, %f610, %f842;
	fma.rn.f32 	%f826, %f617, %f611, %f826;
	fma.rn.f32 	%f810, %f617, %f612, %f810;
	fma.rn.f32 	%f794, %f617, %f613, %f794;
	fma.rn.f32 	%f778, %f617, %f614, %f778;
	add.s32 	%r125, %r125, 1;
	setp.ne.s32 	%p2, %r125, 8;
	@%p2 bra 	$L__BB0_5;
	mov.b32 	%r126, 0;
$L__BB0_7:
	shl.b32 	%r75, %r122, 3;
	mov.u32 	%r76, %tid.x;
	shl.b32 	%r77, %r76, 4;
	and.b32  	%r78, %r77, 1536;
	add.s32 	%r79, %r75, %r78;
	add.s32 	%r80, %r79, %r126;
	shl.b32 	%r81, %r80, 2;
	mov.u32 	%r82, _ZZ16mymatmul_kernel0E11data_shared;
	add.s32 	%r83, %r82, %r81;
	ld.shared.f32 	%f618, [%r83+1024];
	shl.b32 	%r84, %r126, 8;
	shl.b32 	%r85, %r122, 11;
	and.b32  	%r86, %r76, 31;
	or.b32  	%r87, %r85, %r86;
	add.s32 	%r88, %r87, %r84;
	shl.b32 	%r89, %r88, 2;
	mov.u32 	%r90, _ZZ16mymatmul_kernel0E13kernel_shared;
	add.s32 	%r91, %r90, %r89;
	ld.shared.f32 	%f619, [%r91];
	fma.rn.f32 	%f889, %f618, %f619, %f889;
	ld.shared.f32 	%f620, [%r91+128];
	fma.rn.f32 	%f873, %f618, %f620, %f873;
	ld.shared.f32 	%f621, [%r91+256];
	fma.rn.f32 	%f857, %f618, %f621, %f857;
	ld.shared.f32 	%f622, [%r91+384];
	fma.rn.f32 	%f841, %f618, %f622, %f841;
	ld.shared.f32 	%f623, [%r91+512];
	fma.rn.f32 	%f825, %f618, %f623, %f825;
	ld.shared.f32 	%f624, [%r91+640];
	fma.rn.f32 	%f809, %f618, %f624, %f809;
	ld.shared.f32 	%f625, [%r91+768];
	fma.rn.f32 	%f793, %f618, %f625, %f793;
	ld.shared.f32 	%f626, [%r91+896];
	fma.rn.f32 	%f777, %f618, %f626, %f777;
	ld.shared.f32 	%f627, [%r83+1152];
	fma.rn.f32 	%f888, %f627, %f619, %f888;
	fma.rn.f32 	%f872, %f627, %f620, %f872;
	fma.rn.f32 	%f856, %f627, %f621, %f856;
	fma.rn.f32 	%f840, %f627, %f622, %f840;
	fma.rn.f32 	%f824, %f627, %f623, %f824;
	fma.rn.f32 	%f808, %f627, %f624, %f808;
	fma.rn.f32 	%f792, %f627, %f625, %f792;
	fma.rn.f32 	%f776, %f627, %f626, %f776;
	ld.shared.f32 	%f628, [%r83+1280];
	fma.rn.f32 	%f887, %f628, %f619, %f887;
	fma.rn.f32 	%f871, %f628, %f620, %f871;
	fma.rn.f32 	%f855, %f628, %f621, %f855;
	fma.rn.f32 	%f839, %f628, %f622, %f839;
	fma.rn.f32 	%f823, %f628, %f623, %f823;
	fma.rn.f32 	%f807, %f628, %f624, %f807;
	fma.rn.f32 	%f791, %f628, %f625, %f791;
	fma.rn.f32 	%f775, %f628, %f626, %f775;
	ld.shared.f32 	%f629, [%r83+1408];
	fma.rn.f32 	%f886, %f629, %f619, %f886;
	fma.rn.f32 	%f870, %f629, %f620, %f870;
	fma.rn.f32 	%f854, %f629, %f621, %f854;
	fma.rn.f32 	%f838, %f629, %f622, %f838;
	fma.rn.f32 	%f822, %f629, %f623, %f822;
	fma.rn.f32 	%f806, %f629, %f624, %f806;
	fma.rn.f32 	%f790, %f629, %f625, %f790;
	fma.rn.f32 	%f774, %f629, %f626, %f774;
	add.s32 	%r126, %r126, 1;
	setp.ne.s32 	%p3, %r126, 8;
	@%p3 bra 	$L__BB0_7;
	mov.b32 	%r127, 0;
$L__BB0_9:
	shl.b32 	%r93, %r122, 3;
	mov.u32 	%r94, %tid.x;
	shl.b32 	%r95, %r94, 4;
	and.b32  	%r96, %r95, 1536;
	add.s32 	%r97, %r93, %r96;
	add.s32 	%r98, %r97, %r127;
	shl.b32 	%r99, %r98, 2;
	mov.u32 	%r100, _ZZ16mymatmul_kernel0E11data_shared;
	add.s32 	%r101, %r100, %r99;
	ld.shared.f32 	%f630, [%r101+1536];
	shl.b32 	%r102, %r127, 8;
	shl.b32 	%r103, %r122, 11;
	and.b32  	%r104, %r94, 31;
	or.b32  	%r105, %r103, %r104;
	add.s32 	%r106, %r105, %r102;
	shl.b32 	%r107, %r106, 2;
	mov.u32 	%r108, _ZZ16mymatmul_kernel0E13kernel_shared;
	add.s32 	%r109, %r108, %r107;
	ld.shared.f32 	%f631, [%r109];
	fma.rn.f32 	%f885, %f630, %f631, %f885;
	ld.shared.f32 	%f632, [%r109+128];
	fma.rn.f32 	%f869, %f630, %f632, %f869;
	ld.shared.f32 	%f633, [%r109+256];
	fma.rn.f32 	%f853, %f630, %f633, %f853;
	ld.shared.f32 	%f634, [%r109+384];
	fma.rn.f32 	%f837, %f630, %f634, %f837;
	ld.shared.f32 	%f635, [%r109+512];
	fma.rn.f32 	%f821, %f630, %f635, %f821;
	ld.shared.f32 	%f636, [%r109+640];
	fma.rn.f32 	%f805, %f630, %f636, %f805;
	ld.shared.f32 	%f637, [%r109+768];
	fma.rn.f32 	%f789, %f630, %f637, %f789;
	ld.shared.f32 	%f638, [%r109+896];
	fma.rn.f32 	%f773, %f630, %f638, %f773;
	ld.shared.f32 	%f639, [%r101+1664];
	fma.rn.f32 	%f884, %f639, %f631, %f884;
	fma.rn.f32 	%f868, %f639, %f632, %f868;
	fma.rn.f32 	%f852, %f639, %f633, %f852;
	fma.rn.f32 	%f836, %f639, %f634, %f836;
	fma.rn.f32 	%f820, %f639, %f635, %f820;
	fma.rn.f32 	%f804, %f639, %f636, %f804;
	fma.rn.f32 	%f788, %f639, %f637, %f788;
	fma.rn.f32 	%f772, %f639, %f638, %f772;
	ld.shared.f32 	%f640, [%r101+1792];
	fma.rn.f32 	%f883, %f640, %f631, %f883;
	fma.rn.f32 	%f867, %f640, %f632, %f867;
	fma.rn.f32 	%f851, %f640, %f633, %f851;
	fma.rn.f32 	%f835, %f640, %f634, %f835;
	fma.rn.f32 	%f819, %f640, %f635, %f819;
	fma.rn.f32 	%f803, %f640, %f636, %f803;
	fma.rn.f32 	%f787, %f640, %f637, %f787;
	fma.rn.f32 	%f771, %f640, %f638, %f771;
	ld.shared.f32 	%f641, [%r101+1920];
	fma.rn.f32 	%f882, %f641, %f631, %f882;
	fma.rn.f32 	%f866, %f641, %f632, %f866;
	fma.rn.f32 	%f850, %f641, %f633, %f850;
	fma.rn.f32 	%f834, %f641, %f634, %f834;
	fma.rn.f32 	%f818, %f641, %f635, %f818;
	fma.rn.f32 	%f802, %f641, %f636, %f802;
	fma.rn.f32 	%f786, %f641, %f637, %f786;
	fma.rn.f32 	%f770, %f641, %f638, %f770;
	add.s32 	%r127, %r127, 1;
	setp.ne.s32 	%p4, %r127, 8;
	@%p4 bra 	$L__BB0_9;
	add.s32 	%r122, %r122, 1;
	setp.ne.s32 	%p5, %r122, 4;
	@%p5 bra 	$L__BB0_2;
	add.s32 	%r121, %r121, 1;
	setp.ne.s32 	%p6, %r121, 32;
	@%p6 bra 	$L__BB0_1;
	ld.param.u64 	%rd15, [mymatmul_kernel0_param_2];
	cvta.to.global.u64 	%rd10, %rd15;
	mov.u32 	%r110, %ctaid.x;
	shl.b32 	%r111, %r110, 14;
	and.b32  	%r112, %r111, 2147221504;
	mov.u32 	%r113, %tid.x;
	shl.b32 	%r114, %r113, 11;
	or.b32  	%r115, %r114, %r113;
	and.b32  	%r116, %r115, 196639;
	or.b32  	%r117, %r116, %r112;
	shl.b32 	%r118, %r110, 8;
	and.b32  	%r119, %r118, 3840;
	or.b32  	%r120, %r117, %r119;
	mul.wide.u32 	%rd11, %r120, 4;
	add.s64 	%rd12, %rd10, %rd11;
	st.global.f32 	[%rd12], %f929;
	st.global.f32 	[%rd12+128], %f928;
	st.global.f32 	[%rd12+256], %f927;
	st.global.f32 	[%rd12+384], %f926;
	st.global.f32 	[%rd12+512], %f925;
	st.global.f32 	[%rd12+640], %f924;
	st.global.f32 	[%rd12+768], %f923;
	st.global.f32 	[%rd12+896], %f922;
	st.global.f32 	[%rd12+16384], %f921;
	st.global.f32 	[%rd12+16512], %f920;
	st.global.f32 	[%rd12+16640], %f919;
	st.global.f32 	[%rd12+16768], %f918;
	st.global.f32 	[%rd12+16896], %f917;
	st.global.f32 	[%rd12+17024], %f916;
	st.global.f32 	[%rd12+17152], %f915;
	st.global.f32 	[%rd12+17280], %f914;
	st.global.f32 	[%rd12+32768], %f913;
	st.global.f32 	[%rd12+32896], %f912;
	st.global.f32 	[%rd12+33024], %f911;
	st.global.f32 	[%rd12+33152], %f910;
	st.global.f32 	[%rd12+33280], %f909;
	st.global.f32 	[%rd12+33408], %f908;
	st.global.f32 	[%rd12+33536], %f907;
	st.global.f32 	[%rd12+33664], %f906;
	st.global.f32 	[%rd12+49152], %f905;
	st.global.f32 	[%rd12+49280], %f904;
	st.global.f32 	[%rd12+49408], %f903;
	st.global.f32 	[%rd12+49536], %f902;
	st.global.f32 	[%rd12+49664], %f901;
	st.global.f32 	[%rd12+49792], %f900;
	st.global.f32 	[%rd12+49920], %f899;
	st.global.f32 	[%rd12+50048], %f898;
	st.global.f32 	[%rd12+65536], %f893;
	st.global.f32 	[%rd12+65664], %f877;
	st.global.f32 	[%rd12+65792], %f861;
	st.global.f32 	[%rd12+65920], %f845;
	st.global.f32 	[%rd12+66048], %f829;
	st.global.f32 	[%rd12+66176], %f813;
	st.global.f32 	[%rd12+66304], %f797;
	st.global.f32 	[%rd12+66432], %f781;
	st.global.f32 	[%rd12+81920], %f892;
	st.global.f32 	[%rd12+82048], %f876;
	st.global.f32 	[%rd12+82176], %f860;
	st.global.f32 	[%rd12+82304], %f844;
	st.global.f32 	[%rd12+82432], %f828;
	st.global.f32 	[%rd12+82560], %f812;
	st.global.f32 	[%rd12+82688], %f796;
	st.global.f32 	[%rd12+82816], %f780;
	st.global.f32 	[%rd12+98304], %f891;
	st.global.f32 	[%rd12+98432], %f875;
	st.global.f32 	[%rd12+98560], %f859;
	st.global.f32 	[%rd12+98688], %f843;
	st.global.f32 	[%rd12+98816], %f827;
	st.global.f32 	[%rd12+98944], %f811;
	st.global.f32 	[%rd12+99072], %f795;
	st.global.f32 	[%rd12+99200], %f779;
	st.global.f32 	[%rd12+114688], %f890;
	st.global.f32 	[%rd12+114816], %f874;
	st.global.f32 	[%rd12+114944], %f858;
	st.global.f32 	[%rd12+115072], %f842;
	st.global.f32 	[%rd12+115200], %f826;
	st.global.f32 	[%rd12+115328], %f810;
	st.global.f32 	[%rd12+115456], %f794;
	st.global.f32 	[%rd12+115584], %f778;
	st.global.f32 	[%rd12+131072], %f889;
	st.global.f32 	[%rd12+131200], %f873;
	st.global.f32 	[%rd12+131328], %f857;
	st.global.f32 	[%rd12+131456], %f841;
	st.global.f32 	[%rd12+131584], %f825;
	st.global.f32 	[%rd12+131712], %f809;
	st.global.f32 	[%rd12+131840], %f793;
	st.global.f32 	[%rd12+131968], %f777;
	st.global.f32 	[%rd12+147456], %f888;
	st.global.f32 	[%rd12+147584], %f872;
	st.global.f32 	[%rd12+147712], %f856;
	st.global.f32 	[%rd12+147840], %f840;
	st.global.f32 	[%rd12+147968], %f824;
	st.global.f32 	[%rd12+148096], %f808;
	st.global.f32 	[%rd12+148224], %f792;
	st.global.f32 	[%rd12+148352], %f776;
	st.global.f32 	[%rd12+163840], %f887;
	st.global.f32 	[%rd12+163968], %f871;
	st.global.f32 	[%rd12+164096], %f855;
	st.global.f32 	[%rd12+164224], %f839;
	st.global.f32 	[%rd12+164352], %f823;
	st.global.f32 	[%rd12+164480], %f807;
	st.global.f32 	[%rd12+164608], %f791;
	st.global.f32 	[%rd12+164736], %f775;
	st.global.f32 	[%rd12+180224], %f886;
	st.global.f32 	[%rd12+180352], %f870;
	st.global.f32 	[%rd12+180480], %f854;
	st.global.f32 	[%rd12+180608], %f838;
	st.global.f32 	[%rd12+180736], %f822;
	st.global.f32 	[%rd12+180864], %f806;
	st.global.f32 	[%rd12+180992], %f790;
	st.global.f32 	[%rd12+181120], %f774;
	st.global.f32 	[%rd12+196608], %f885;
	st.global.f32 	[%rd12+196736], %f869;
	st.global.f32 	[%rd12+196864], %f853;
	st.global.f32 	[%rd12+196992], %f837;
	st.global.f32 	[%rd12+197120], %f821;
	st.global.f32 	[%rd12+197248], %f805;
	st.global.f32 	[%rd12+197376], %f789;
	st.global.f32 	[%rd12+197504], %f773;
	st.global.f32 	[%rd12+212992], %f884;
	st.global.f32 	[%rd12+213120], %f868;
	st.global.f32 	[%rd12+213248], %f852;
	st.global.f32 	[%rd12+213376], %f836;
	st.global.f32 	[%rd12+213504], %f820;
	st.global.f32 	[%rd12+213632], %f804;
	st.global.f32 	[%rd12+213760], %f788;
	st.global.f32 	[%rd12+213888], %f772;
	st.global.f32 	[%rd12+229376], %f883;
	st.global.f32 	[%rd12+229504], %f867;
	st.global.f32 	[%rd12+229632], %f851;
	st.global.f32 	[%rd12+229760], %f835;
	st.global.f32 	[%rd12+229888], %f819;
	st.global.f32 	[%rd12+230016], %f803;
	st.global.f32 	[%rd12+230144], %f787;
	st.global.f32 	[%rd12+230272], %f771;
	st.global.f32 	[%rd12+245760], %f882;
	st.global.f32 	[%rd12+245888], %f866;
	st.global.f32 	[%rd12+246016], %f850;
	st.global.f32 	[%rd12+246144], %f834;
	st.global.f32 	[%rd12+246272], %f818;
	st.global.f32 	[%rd12+246400], %f802;
	st.global.f32 	[%rd12+246528], %f786;
	st.global.f32 	[%rd12+246656], %f770;
	ret;

}


// ===== COMPILED SASS (sm_100) =====

	.target	sm_100

	.elftype	@"ET_EXEC"


//--------------------- .note.nv.tkinfo           --------------------------
	.section	.note.nv.tkinfo,"",@"SHT_NOTE"
	.sectionflags	@"SHF_NOTE_NV_TKINFO"
	.tkinfo
        /*0018*/ 	.word	0x00000002
        /*0030*/ 	.string	""
        /*0030*/ 	.string	"ptxas"
        /*0030*/ 	.string	"Cuda compilation tools, release 13.0, V13.0.88"
        /*0030*/ 	.string	"Build cuda_13.0.r13.0/compiler.36424714_0"
        /*0030*/ 	.string	"-arch sm_100 -m 64 "



//--------------------- .note.nv.cuinfo           --------------------------
	.section	.note.nv.cuinfo,"",@"SHT_NOTE"
	.sectionflags	@"SHF_NOTE_NV_CUINFO"
        /*0018*/ 	.short	0x0002
        /*001a*/ 	.short	0x0064
        /*001c*/ 	.short	0x0082
	.zero		2


//--------------------- .nv.info                  --------------------------
	.section	.nv.info,"",@"SHT_CUDA_INFO"
	.align	4


	//----- nvinfo : EIATTR_REGCOUNT
	.align		4
        /*0000*/ 	.byte	0x04, 0x2f
        /*0002*/ 	.short	(.L_1 - .L_0)
	.align		4
.L_0:
        /*0004*/ 	.word	index@(mymatmul_kernel0)
        /*0008*/ 	.word	0x000000a7


	//----- nvinfo : EIATTR_FRAME_SIZE
	.align		4
.L_1:
        /*000c*/ 	.byte	0x04, 0x11
        /*000e*/ 	.short	(.L_3 - .L_2)
	.align		4
.L_2:
        /*0010*/ 	.word	index@(mymatmul_kernel0)
        /*0014*/ 	.word	0x00000000


	//----- nvinfo : EIATTR_MIN_STACK_SIZE
	.align		4
.L_3:
        /*0018*/ 	.byte	0x04, 0x12
        /*001a*/ 	.short	(.L_5 - .L_4)
	.align		4
.L_4:
        /*001c*/ 	.word	index@(mymatmul_kernel0)
        /*0020*/ 	.word	0x00000000
.L_5:


//--------------------- .nv.compat                --------------------------
	.section	.nv.compat,"",@"SHT_CUDA_COMPAT_INFO"
	.align	4
        /*0000*/ 	.byte	0x02, 0x09, 0x00, 0x00, 0x02, 0x02, 0x01, 0x00, 0x02, 0x05, 0x05, 0x00, 0x03, 0x07, 0x01, 0x01
        /*0010*/ 	.byte	0x02, 0x03, 0x00, 0x00, 0x02, 0x06, 0x01, 0x00, 0x04, 0x0b, 0x08, 0x00, 0x09, 0x00, 0x00, 0x00
        /*0020*/ 	.byte	0x00, 0x00, 0x00, 0x00


//--------------------- .nv.info.mymatmul_kernel0 --------------------------
	.section	.nv.info.mymatmul_kernel0,"",@"SHT_CUDA_INFO"
	.sectionflags	@""
	.align	4


	//----- nvinfo : EIATTR_CUDA_API_VERSION
	.align		4
        /*0000*/ 	.byte	0x04, 0x37
        /*0002*/ 	.short	(.L_7 - .L_6)
.L_6:
        /*0004*/ 	.word	0x00000082


	//----- nvinfo : EIATTR_KPARAM_INFO
	.align		4
.L_7:
        /*0008*/ 	.byte	0x04, 0x17
        /*000a*/ 	.short	(.L_9 - .L_8)
.L_8:
        /*000c*/ 	.word	0x00000000
        /*0010*/ 	.short	0x0002
        /*0012*/ 	.short	0x0010
        /*0014*/ 	.byte	0x00, 0xf5, 0x21, 0x00


	//----- nvinfo : EIATTR_KPARAM_INFO
	.align		4
.L_9:
        /*0018*/ 	.byte	0x04, 0x17
        /*001a*/ 	.short	(.L_11 - .L_10)
.L_10:
        /*001c*/ 	.word	0x00000000
        /*0020*/ 	.short	0x0001
        /*0022*/ 	.short	0x0008
        /*0024*/ 	.byte	0x00, 0xf5, 0x21, 0x00


	//----- nvinfo : EIATTR_KPARAM_INFO
	.align		4
.L_11:
        /*0028*/ 	.byte	0x04, 0x17
        /*002a*/ 	.short	(.L_13 - .L_12)
.L_12:
        /*002c*/ 	.word	0x00000000
        /*0030*/ 	.short	0x0000
        /*0032*/ 	.short	0x0000
        /*0034*/ 	.byte	0x00, 0xf5, 0x21, 0x00


	//----- nvinfo : EIATTR_SPARSE_MMA_MASK
	.align		4
.L_13:
        /*0038*/ 	.byte	0x03, 0x50
        /*003a*/ 	.short	0x0000


	//----- nvinfo : EIATTR_MAXREG_COUNT
	.align		4
        /*003c*/ 	.byte	0x03, 0x1b
        /*003e*/ 	.short	0x00ff


	//----- nvinfo : EIATTR_NUM_BARRIERS
	.align		4
        /*0040*/ 	.byte	0x02, 0x4c
        /*0042*/ 	.byte	0x01
	.zero		1


	//----- nvinfo : EIATTR_MERCURY_ISA_VERSION
	.align		4
        /*0044*/ 	.byte	0x03, 0x5f
        /*0046*/ 	.short	0x0101


	//----- nvinfo : EIATTR_VRC_CTA_INIT_COUNT
	.align		4
        /*0048*/ 	.byte	0x02, 0x4a
	.zero		1
	.zero		1


	//----- nvinfo : EIATTR_EXIT_INSTR_OFFSETS
	.align		4
        /*004c*/ 	.byte	0x04, 0x1c
        /*004e*/ 	.short	(.L_15 - .L_14)


	//   ....[0]....
.L_14:
        /*0050*/ 	.word	0x00002e80


	//----- nvinfo : EIATTR_MAX_THREADS
	.align		4
.L_15:
        /*0054*/ 	.byte	0x04, 0x05
        /*0056*/ 	.short	(.L_17 - .L_16)
.L_16:
        /*0058*/ 	.word	0x00000080
        /*005c*/ 	.word	0x00000001
        /*0060*/ 	.word	0x00000001


	//----- nvinfo : EIATTR_CBANK_PARAM_SIZE
	.align		4
.L_17:
        /*0064*/ 	.byte	0x03, 0x19
        /*0066*/ 	.short	0x0018


	//----- nvinfo : EIATTR_PARAM_CBANK
	.align		4
        /*0068*/ 	.byte	0x04, 0x0a
        /*006a*/ 	.short	(.L_19 - .L_18)
	.align		4
.L_18:
        /*006c*/ 	.word	index@(.nv.constant0.mymatmul_kernel0)
        /*0070*/ 	.short	0x0380
        /*0072*/ 	.short	0x0018


	//----- nvinfo : EIATTR_SW_WAR
	.align		4
.L_19:
        /*0074*/ 	.byte	0x04, 0x36
        /*0076*/ 	.short	(.L_21 - .L_20)
.L_20:
        /*0078*/ 	.word	0x00000008
.L_21:


//--------------------- .nv.callgraph             --------------------------
	.section	.nv.callgraph,"",@"SHT_CUDA_CALLGRAPH"
	.align	4
	.sectionentsize	8
	.align		4
        /*0000*/ 	.word	0x00000000
	.align		4
        /*0004*/ 	.word	0xffffffff
	.align		4
        /*0008*/ 	.word	0x00000000
	.align		4
        /*000c*/ 	.word	0xfffffffe
	.align		4
        /*0010*/ 	.word	0x00000000
	.align		4
        /*0014*/ 	.word	0xfffffffd
	.align		4
        /*0018*/ 	.word	0x00000000
	.align		4
        /*001c*/ 	.word	0xfffffffc


//--------------------- .text.mymatmul_kernel0    --------------------------
	.section	.text.mymatmul_kernel0,"ax",@progbits
	.align	128
        .global         mymatmul_kernel0
        .type           mymatmul_kernel0,@function
        .size           mymatmul_kernel0,(.L_x_7 - mymatmul_kernel0)
        .other          mymatmul_kernel0,@"STO_CUDA_ENTRY STV_DEFAULT"
mymatmul_kernel0:
.text.mymatmul_kernel0:
[----:B------:R-:W-:Y:S01]  /*0000*/  LDC R1, c[0x0][0x37c] ;  /* 0x0000df00ff017b82 */ /* 0x000fe20000000800 */
[----:B------:R-:W0:Y:S01]  /*0010*/  S2R R0, SR_CTAID.X ;  /* 0x0000000000007919 */ /* 0x000e220000002500 */
[----:B------:R-:W-:Y:S02]  /*0020*/  CS2R R8, SRZ ;  /* 0x0000000000087805 */ /* 0x000fe4000001ff00 */
[----:B------:R-:W-:Y:S02]  /*0030*/  CS2R R10, SRZ ;  /* 0x00000000000a7805 */ /* 0x000fe4000001ff00 */
[----:B------:R-:W-:Y:S01]  /*0040*/  CS2R R12, SRZ ;  /* 0x00000000000c7805 */ /* 0x000fe2000001ff00 */
[----:B------:R-:W1:Y:S01]  /*0050*/  S2R R2, SR_TID.X ;  /* 0x0000000000027919 */ /* 0x000e620000002100 */
[----:B------:R-:W-:Y:S02]  /*0060*/  CS2R R14, SRZ ;  /* 0x00000000000e7805 */ /* 0x000fe4000001ff00 */
[----:B------:R-:W-:-:S02]  /*0070*/  CS2R R16, SRZ ;  /* 0x0000000000107805 */ /* 0x000fc4000001ff00 */
[----:B------:R-:W-:Y:S02]  /*0080*/  CS2R R88, SRZ ;  /* 0x0000000000587805 */ /* 0x000fe4000001ff00 */
[----:B------:R-:W-:Y:S02]  /*0090*/  CS2R R90, SRZ ;  /* 0x00000000005a7805 */ /* 0x000fe4000001ff00 */
[----:B------:R-:W-:Y:S02]  /*00a0*/  CS2R R142, SRZ ;  /* 0x00000000008e7805 */ /* 0x000fe4000001ff00 */
[----:B------:R-:W-:Y:S02]  /*00b0*/  CS2R R18, SRZ ;  /* 0x0000000000127805 */ /* 0x000fe4000001ff00 */
        /* <DEDUP_REMOVED lines=21> */
[----:B0-----:R-:W-:Y:S02]  /*0210*/  SHF.L.U32 R4, R0, 0xc, RZ ;  /* 0x0000000c00047819 */ /* 0x001fe400000006ff */
[----:B------:R-:W-:Y:S02]  /*0220*/  CS2R R66, SRZ ;  /* 0x0000000000427805 */ /* 0x000fe4000001ff00 */
[----:B------:R-:W-:Y:S02]  /*0230*/  CS2R R68, SRZ ;  /* 0x0000000000447805 */ /* 0x000fe4000001ff00 */
[----:B------:R-:W-:Y:S02]  /*0240*/  CS2R R70, SRZ ;  /* 0x0000000000467805 */ /* 0x000fe4000001ff00 */
[----:B-1----:R-:W-:-:S02]  /*0250*/  SHF.L.U32 R5, R2, 0x7, RZ ;  /* 0x0000000702057819 */ /* 0x002fc400000006ff */
[----:B------:R-:W-:Y:S02]  /*0260*/  CS2R R72, SRZ ;  /* 0x0000000000487805 */ /* 0x000fe4000001ff00 */
[----:B------:R-:W-:Y:S02]  /*0270*/  SHF.L.U32 R3, R2, 0x2, RZ ;  /* 0x0000000202037819 */ /* 0x000fe400000006ff */
[----:B------:R-:W-:Y:S02]  /*0280*/  CS2R R74, SRZ ;  /* 0x00000000004a7805 */ /* 0x000fe4000001ff00 */
[----:B------:R-:W-:Y:S02]  /*0290*/  LOP3.LUT R4, R4, 0x7fff0000, RZ, 0xc0, !PT ;  /* 0x7fff000004047812 */ /* 0x000fe400078ec0ff */
[----:B------:R-:W-:Y:S02]  /*02a0*/  CS2R R130, SRZ ;  /* 0x0000000000827805 */ /* 0x000fe4000001ff00 */
[----:B------:R-:W-:-:S02]  /*02b0*/  LOP3.LUT R6, R3, 0x1c, RZ, 0xc0, !PT ;  /* 0x0000001c03067812 */ /* 0x000fc400078ec0ff */
[----:B------:R-:W-:Y:S02]  /*02c0*/  CS2R R136, SRZ ;  /* 0x0000000000887805 */ /* 0x000fe4000001ff00 */
[----:B------:R-:W-:Y:S01]  /*02d0*/  LOP3.LUT R5, R4, 0x3c00, R5, 0xf8, !PT ;  /* 0x00003c0004057812 */ /* 0x000fe200078ef805 */
[----:B------:R-:W-:Y:S01]  /*02e0*/  HFMA2 R4, -RZ, RZ, 0, 0 ;  /* 0x00000000ff047431 */ /* 0x000fe200000001ff */
[----:B------:R-:W-:Y:S02]  /*02f0*/  CS2R R76, SRZ ;  /* 0x00000000004c7805 */ /* 0x000fe4000001ff00 */
[----:B------:R-:W-:Y:S02]  /*0300*/  CS2R R78, SRZ ;  /* 0x00000000004e7805 */ /* 0x000fe4000001ff00 */
[----:B------:R-:W-:Y:S02]  /*0310*/  LOP3.LUT R5, R5, R6, RZ, 0xfc, !PT ;  /* 0x0000000605057212 */ /* 0x000fe400078efcff */
        /* <DEDUP_REMOVED lines=24> */
[----:B------:R-:W-:Y:S01]  /*04a0*/  MOV R140, RZ ;  /* 0x000000ff008c7202 */ /* 0x000fe20000000f00 */
[----:B------:R-:W0:Y:S01]  /*04b0*/  LDCU.64 UR10, c[0x0][0x358] ;  /* 0x00006b00ff0a77ac */ /* 0x000e220008000a00 */
[----:B------:R-:W-:-:S05]  /*04c0*/  UMOV UR4, URZ ;  /* 0x000000ff00047c82 */ /* 0x000fca0008000000 */
.L_x_5:
[----:B------:R-:W1:Y:S01]  /*04d0*/  LDC.64 R52, c[0x0][0x380] ;  /* 0x0000e000ff347b82 */ /* 0x000e620000000a00 */
[----:B------:R-:W-:Y:S01]  /*04e0*/  SHF.L.U32 R43, R0, 0x8, RZ ;  /* 0x00000008002b7819 */ /* 0x000fe200000006ff */
[----:B------:R-:W-:Y:S02]  /*04f0*/  USHF.L.U32 UR5, UR4, 0x11, URZ ;  /* 0x0000001104057899 */ /* 0x000fe400080006ff */
[----:B------:R-:W-:Y:S02]  /*0500*/  MOV R40, UR4 ;  /* 0x0000000400287c02 */ /* 0x000fe40008000f00 */
[----:B------:R-:W-:Y:S02]  /*0510*/  LOP3.LUT R48, R2, 0xf00, R43, 0xf8, !PT ;  /* 0x00000f0002307812 */ /* 0x000fe400078ef82b */
[----:B------:R-:W-:Y:S01]  /*0520*/  LEA R41, R40, R5, 0x5 ;  /* 0x0000000528297211 */ /* 0x000fe200078e28ff */
[----:B------:R-:W2:Y:S01]  /*0530*/  LDC.64 R150, c[0x0][0x388] ;  /* 0x0000e200ff967b82 */ /* 0x000ea20000000a00 */
[----:B------:R-:W-:-:S03]  /*0540*/  LOP3.LUT R49, R48, UR5, RZ, 0xfc, !PT ;  /* 0x0000000530317c12 */ /* 0x000fc6000f8efcff */
[----:B-1----:R-:W-:-:S05]  /*0550*/  IMAD.WIDE.U32 R52, R41, 0x4, R52 ;  /* 0x0000000429347825 */ /* 0x002fca00078e0034 */
[----:B0-----:R-:W3:Y:S01]  /*0560*/  LDG.E.128.CONSTANT R40, desc[UR10][R52.64] ;  /* 0x0000000a34287981 */ /* 0x001ee2000c1e9d00 */
[----:B--2---:R-:W-:-:S03]  /*0570*/  IMAD.WIDE.U32 R150, R49, 0x4, R150 ;  /* 0x0000000431967825 */ /* 0x004fc600078e0096 */
[----:B------:R-:W2:Y:S04]  /*0580*/  LDG.E.128.CONSTANT R44, desc[UR10][R52.64+0x10000] ;  /* 0x0100000a342c7981 */ /* 0x000ea8000c1e9d00 */
[----:B------:R-:W4:Y:S04]  /*0590*/  LDG.E.128.CONSTANT R48, desc[UR10][R52.64+0x20000] ;  /* 0x0200000a34307981 */ /* 0x000f28000c1e9d00 */
[----:B------:R-:W5:Y:S04]  /*05a0*/  LDG.E.CONSTANT R152, desc[UR10][R150.64] ;  /* 0x0000000a96987981 */ /* 0x000f68000c1e9900 */
[----:B------:R-:W5:Y:S04]  /*05b0*/  LDG.E.CONSTANT R154, desc[UR10][R150.64+0x200] ;  /* 0x0002000a969a7981 */ /* 0x000f68000c1e9900 */
[----:B------:R-:W5:Y:S04]  /*05c0*/  LDG.E.128.CONSTANT R52, desc[UR10][R52.64+0x30000] ;  /* 0x0300000a34347981 */ /* 0x000f68000c1e9d00 */
[----:B------:R-:W5:Y:S04]  /*05d0*/  LDG.E.CONSTANT R156, desc[UR10][R150.64+0x4000] ;  /* 0x0040000a969c7981 */ /* 0x000f68000c1e9900 */
[----:B------:R-:W5:Y:S04]  /*05e0*/  LDG.E.CONSTANT R158, desc[UR10][R150.64+0x4200] ;  /* 0x0042000a969e7981 */ /* 0x000f68000c1e9900 */
[----:B------:R-:W5:Y:S04]  /*05f0*/  LDG.E.CONSTANT R160, desc[UR10][R150.64+0x8000] ;  /* 0x0080000a96a07981 */ /* 0x000f68000c1e9900 */
[----:B------:R-:W5:Y:S04]  /*0600*/  LDG.E.CONSTANT R162, desc[UR10][R150.64+0x8200] ;  /* 0x0082000a96a27981 */ /* 0x000f68000c1e9900 */
[----:B------:R-:W5:Y:S04]  /*0610*/  LDG.E.CONSTANT R164, desc[UR10][R150.64+0xc000] ;  /* 0x00c0000a96a47981 */ /* 0x000f68000c1e9900 */
[----:B------:R-:W5:Y:S04]  /*0620*/  LDG.E.CONSTANT R141, desc[UR10][R150.64+0xc200] ;  /* 0x00c2000a968d7981 */ /* 0x000f68000c1e9900 */
[----:B------:R-:W5:Y:S01]  /*0630*/  LDG.E.CONSTANT R153, desc[UR10][R150.64+0x10000] ;  /* 0x0100000a96997981 */ /* 0x000f62000c1e9900 */
[----:B------:R-:W0:Y:S01]  /*0640*/  S2UR UR6, SR_CgaCtaId ;  /* 0x00000000000679c3 */ /* 0x000e220000008800 */
[----:B------:R-:W-:-:S02]  /*0650*/  UMOV UR5, 0x400 ;  /* 0x0000040000057882 */ /* 0x000fc40000000000 */
[----:B------:R-:W5:Y:S04]  /*0660*/  LDG.E.CONSTANT R155, desc[UR10][R150.64+0x44200] ;  /* 0x0442000a969b7981 */ /* 0x000f68000c1e9900 */
[----:B------:R-:W5:Y:S01]  /*0670*/  LDG.E.CONSTANT R157, desc[UR10][R150.64+0x7c200] ;  /* 0x07c2000a969d7981 */ /* 0x000f62000c1e9900 */
[----:B0-----:R-:W-:Y:S02]  /*0680*/  ULEA UR7, UR6, UR5, 0x18 ;  /* 0x0000000506077291 */ /* 0x001fe4000f8ec0ff */
[----:B------:R-:W-:-:S04]  /*0690*/  UIADD3 UR5, UPT, UPT, UR5, 0x2000, URZ ;  /* 0x0000200005057890 */ /* 0x000fc8000fffe0ff */
[----:B------:R-:W-:Y:S01]  /*06a0*/  ULEA UR5, UR6, UR5, 0x18 ;  /* 0x0000000506057291 */ /* 0x000fe2000f8ec0ff */
[----:B------:R-:W-:Y:S01]  /*06b0*/  LEA R2, R2, UR7, 0x4 ;  /* 0x0000000702027c11 */ /* 0x000fe2000f8e20ff */
[----:B------:R-:W-:Y:S06]  /*06c0*/  BAR.SYNC.DEFER_BLOCKING 0x0 ;  /* 0x0000000000007b1d */ /* 0x000fec0000010000 */
[----:B---3--:R0:W-:Y:S04]  /*06d0*/  STS.128 [R2], R40 ;  /* 0x0000002802007388 */ /* 0x0081e80000000c00 */
[----:B--2---:R-:W-:Y:S04]  /*06e0*/  STS.128 [R2+0x800], R44 ;  /* 0x0008002c02007388 */ /* 0x004fe80000000c00 */
[----:B----4-:R-:W-:Y:S04]  /*06f0*/  STS.128 [R2+0x1000], R48 ;  /* 0x0010003002007388 */ /* 0x010fe80000000c00 */
[----:B0-----:R-:W2:Y:S04]  /*0700*/  LDG.E.CONSTANT R40, desc[UR10][R150.64+0x10200] ;  /* 0x0102000a96287981 */ /* 0x001ea8000c1e9900 */
[----:B-----5:R0:W-:Y:S04]  /*0710*/  STS.128 [R2+0x1800], R52 ;  /* 0x0018003402007388 */ /* 0x0201e80000000c00 */
[----:B------:R1:W-:Y:S04]  /*0720*/  STS [R3+UR5], R152 ;  /* 0x0000009803007988 */ /* 0x0003e80008000805 */
[----:B------:R3:W-:Y:S04]  /*0730*/  STS [R3+UR5+0x200], R154 ;  /* 0x0002009a03007988 */ /* 0x0007e80008000805 */
[----:B------:R4:W-:Y:S04]  /*0740*/  STS [R3+UR5+0x400], R156 ;  /* 0x0004009c03007988 */ /* 0x0009e80008000805 */
[----:B------:R5:W-:Y:S04]  /*0750*/  STS [R3+UR5+0x600], R158 ;  /* 0x0006009e03007988 */ /* 0x000be80008000805 */
[----:B------:R5:W-:Y:S04]  /*0760*/  STS [R3+UR5+0x800], R160 ;  /* 0x000800a003007988 */ /* 0x000be80008000805 */
[----:B------:R5:W-:Y:S04]  /*0770*/  STS [R3+UR5+0xa00], R162 ;  /* 0x000a00a203007988 */ /* 0x000be80008000805 */
[----:B------:R5:W-:Y:S04]  /*0780*/  STS [R3+UR5+0xc00], R164 ;  /* 0x000c00a403007988 */ /* 0x000be80008000805 */
[----:B------:R5:W-:Y:S04]  /*0790*/  STS [R3+UR5+0xe00], R141 ;  /* 0x000e008d03007988 */ /* 0x000be80008000805 */
[----:B------:R5:W-:Y:S04]  /*07a0*/  STS [R3+UR5+0x1000], R153 ;  /* 0x0010009903007988 */ /* 0x000be80008000805 */
[----:B0-----:R-:W2:Y:S04]  /*07b0*/  LDG.E.CONSTANT R2, desc[UR10][R150.64+0x14000] ;  /* 0x0140000a96027981 */ /* 0x001ea8000c1e9900 */
[----:B------:R-:W2:Y:S04]  /*07c0*/  LDG.E.CONSTANT R42, desc[UR10][R150.64+0x14200] ;  /* 0x0142000a962a7981 */ /* 0x000ea8000c1e9900 */
[----:B------:R-:W2:Y:S04]  /*07d0*/  LDG.E.CONSTANT R44, desc[UR10][R150.64+0x18000] ;  /* 0x0180000a962c7981 */ /* 0x000ea8000c1e9900 */
[----:B------:R-:W2:Y:S04]  /*07e0*/  LDG.E.CONSTANT R46, desc[UR10][R150.64+0x18200] ;  /* 0x0182000a962e7981 */ /* 0x000ea8000c1e9900 */
[----:B------:R-:W2:Y:S04]  /*07f0*/  LDG.E.CONSTANT R48, desc[UR10][R150.64+0x1c000] ;  /* 0x01c0000a96307981 */ /* 0x000ea8000c1e9900 */
[----:B------:R-:W2:Y:S04]  /*0800*/  LDG.E.CONSTANT R50, desc[UR10][R150.64+0x1c200] ;  /* 0x01c2000a96327981 */ /* 0x000ea8000c1e9900 */
[----:B------:R-:W2:Y:S04]  /*0810*/  LDG.E.CONSTANT R52, desc[UR10][R150.64+0x20000] ;  /* 0x0200000a96347981 */ /* 0x000ea8000c1e9900 */
[----:B------:R-:W2:Y:S04]  /*0820*/  LDG.E.CONSTANT R54, desc[UR10][R150.64+0x20200] ;  /* 0x0202000a96367981 */ /* 0x000ea8000c1e9900 */
[----:B-1----:R-:W2:Y:S04]  /*0830*/  LDG.E.CONSTANT R152, desc[UR10][R150.64+0x24000] ;  /* 0x0240000a96987981 */ /* 0x002ea8000c1e9900 */
[----:B---3--:R-:W3:Y:S04]  /*0840*/  LDG.E.CONSTANT R154, desc[UR10][R150.64+0x24200] ;  /* 0x0242000a969a7981 */ /* 0x008ee8000c1e9900 */
[----:B----4-:R-:W4:Y:S04]  /*0850*/  LDG.E.CONSTANT R156, desc[UR10][R150.64+0x28000] ;  /* 0x0280000a969c7981 */ /* 0x010f28000c1e9900 */
[----:B-----5:R-:W5:Y:S04]  /*0860*/  LDG.E.CONSTANT R158, desc[UR10][R150.64+0x28200] ;  /* 0x0282000a969e7981 */ /* 0x020f68000c1e9900 */
[----:B------:R-:W5:Y:S04]  /*0870*/  LDG.E.CONSTANT R160, desc[UR10][R150.64+0x2c000] ;  /* 0x02c0000a96a07981 */ /* 0x000f68000c1e9900 */
        /* <DEDUP_REMOVED lines=12> */
[----:B------:R0:W-:Y:S04]  /*0940*/  STS [R3+UR5+0x4600], R155 ;  /* 0x0046009b03007988 */ /* 0x0001e80008000805 */
[----:B0-----:R-:W5:Y:S04]  /*0950*/  LDG.E.CONSTANT R155, desc[UR10][R150.64+0x7c000] ;  /* 0x07c0000a969b7981 */ /* 0x001f68000c1e9900 */
[----:B--2---:R0:W-:Y:S04]  /*0960*/  STS [R3+UR5+0x1200], R40 ;  /* 0x0012002803007988 */ /* 0x0041e80008000805 */
[----:B0-----:R-:W2:Y:S04]  /*0970*/  LDG.E.CONSTANT R40, desc[UR10][R150.64+0x48200] ;  /* 0x0482000a96287981 */ /* 0x001ea8000c1e9900 */
        /* <DEDUP_REMOVED lines=9> */
[----:B---3--:R3:W-:Y:S04]  /*0a10*/  STS [R3+UR5+0x2600], R154 ;  /* 0x0026009a03007988 */ /* 0x0087e80008000805 */
[----:B----4-:R4:W-:Y:S04]  /*0a20*/  STS [R3+UR5+0x2800], R156 ;  /* 0x0028009c03007988 */ /* 0x0109e80008000805 */
[----:B-----5:R5:W-:Y:S04]  /*0a30*/  STS [R3+UR5+0x2a00], R158 ;  /* 0x002a009e03007988 */ /* 0x020be80008000805 */
        /* <DEDUP_REMOVED lines=14> */
[----:B-1----:R-:W2:Y:S04]  /*0b20*/  LDG.E.CONSTANT R42, desc[UR10][R150.64+0x4c000] ;  /* 0x04c0000a962a7981 */ /* 0x002ea8000c1e9900 */
[----:B------:R-:W2:Y:S04]  /*0b30*/  LDG.E.CONSTANT R44, desc[UR10][R150.64+0x4c200] ;  /* 0x04c2000a962c7981 */ /* 0x000ea8000c1e9900 */
[----:B------:R-:W2:Y:S04]  /*0b40*/  LDG.E.CONSTANT R46, desc[UR10][R150.64+0x50000] ;  /* 0x0500000a962e7981 */ /* 0x000ea8000c1e9900 */
[----:B------:R-:W2:Y:S04]  /*0b50*/  LDG.E.CONSTANT R48, desc[UR10][R150.64+0x50200] ;  /* 0x0502000a96307981 */ /* 0x000ea8000c1e9900 */
[----:B------:R-:W2:Y:S04]  /*0b60*/  LDG.E.CONSTANT R50, desc[UR10][R150.64+0x54000] ;  /* 0x0540000a96327981 */ /* 0x000ea8000c1e9900 */
[----:B------:R-:W2:Y:S04]  /*0b70*/  LDG.E.CONSTANT R52, desc[UR10][R150.64+0x54200] ;  /* 0x0542000a96347981 */ /* 0x000ea8000c1e9900 */
[----:B------:R-:W2:Y:S04]  /*0b80*/  LDG.E.CONSTANT R54, desc[UR10][R150.64+0x58000] ;  /* 0x0580000a96367981 */ /* 0x000ea8000c1e9900 */
[----:B------:R-:W2:Y:S04]  /*0b90*/  LDG.E.CONSTANT R152, desc[UR10][R150.64+0x58200] ;  /* 0x0582000a96987981 */ /* 0x000ea8000c1e9900 */
        /* <DEDUP_REMOVED lines=17> */
[----:B------:R0:W-:Y:S01]  /*0cb0*/  STS [R3+UR5+0x7e00], R157 ;  /* 0x007e009d03007988 */ /* 0x0001e20008000805 */
[----:B------:R-:W-:-:S04]  /*0cc0*/  UIADD3 UR4, UPT, UPT, UR4, 0x1, URZ ;  /* 0x0000000104047890 */ /* 0x000fc8000fffe0ff */
[----:B------:R-:W-:Y:S01]  /*0cd0*/  UISETP.NE.AND UP0, UPT, UR4, 0x20, UPT ;  /* 0x000000200400788c */ /* 0x000fe2000bf05270 */
[----:B--2---:R0:W-:Y:S04]  /*0ce0*/  STS [R3+UR5+0x4a00], R40 ;  /* 0x004a002803007988 */ /* 0x0041e80008000805 */
        /* <DEDUP_REMOVED lines=24> */
[----:B------:R0:W-:Y:S01]  /*0e70*/  STS [R3+UR5+0x7a00], R153 ;  /* 0x007a009903007988 */ /* 0x0001e20008000805 */
[----:B------:R-:W-:Y:S01]  /*0e80*/  UMOV UR5, URZ ;  /* 0x000000ff00057c82 */ /* 0x000fe20008000000 */
[----:B------:R-:W-:Y:S06]  /*0e90*/  BAR.SYNC.DEFER_BLOCKING 0x0 ;  /* 0x0000000000007b1d */ /* 0x000fec0000010000 */
.L_x_4:
[----:B0-----:R-:W0:Y:S01]  /*0ea0*/  S2R R2, SR_TID.X ;  /* 0x0000000000027919 */ /* 0x001e220000002100 */
[----:B------:R-:W1:Y:S01]  /*0eb0*/  S2UR UR8, SR_CgaCtaId ;  /* 0x00000000000879c3 */ /* 0x000e620000008800 */
[----:B------:R-:W-:Y:S01]  /*0ec0*/  UMOV UR6, 0x400 ;  /* 0x0000040000067882 */ /* 0x000fe20000000000 */
[----:B------:R-:W-:Y:S01]  /*0ed0*/  MOV R43, UR5 ;  /* 0x00000005002b7c02 */ /* 0x000fe20008000f00 */
[----:B------:R-:W-:Y:S01]  /*0ee0*/  UIADD3 UR7, UPT, UPT, UR6, 0x2000, URZ ;  /* 0x0000200006077890 */ /* 0x000fe2000fffe0ff */
[----:B------:R-:W-:-:S03]  /*0ef0*/  MOV R42, UR5 ;  /* 0x00000005002a7c02 */ /* 0x000fc60008000f00 */
[----:B-1----:R-:W-:Y:S02]  /*0f00*/  ULEA UR7, UR8, UR7, 0x18 ;  /* 0x0000000708077291 */ /* 0x002fe4000f8ec0ff */
[----:B------:R-:W-:-:S03]  /*0f10*/  ULEA UR6, UR8, UR6, 0x18 ;  /* 0x0000000608067291 */ /* 0x000fc6000f8ec0ff */
[----:B------:R-:W-:Y:S01]  /*0f20*/  UMOV UR8, 0x100 ;  /* 0x0000010000087882 */ /* 0x000fe20000000000 */
[C---:B0-----:R-:W-:Y:S02]  /*0f30*/  SHF.L.U32 R3, R2.reuse, 0x2, RZ ;  /* 0x0000000202037819 */ /* 0x041fe400000006ff */
[----:B------:R-:W-:Y:S02]  /*0f40*/  SHF.L.U32 R41, R2, 0x6, RZ ;  /* 0x0000000602297819 */ /* 0x000fe400000006ff */
[----:B------:R-:W-:Y:S02]  /*0f50*/  LOP3.LUT R40, R3, 0x7c, RZ, 0xc0, !PT ;  /* 0x0000007c03287812 */ /* 0x000fe400078ec0ff */
[----:B------:R-:W-:Y:S02]  /*0f60*/  LOP3.LUT R41, R41, 0x1800, RZ, 0xc0, !PT ;  /* 0x0000180029297812 */ /* 0x000fe400078ec0ff */
[----:B------:R-:W-:Y:S02]  /*0f70*/  IADD3 R40, PT, PT, R40, UR7, RZ ;  /* 0x0000000728287c10 */ /* 0x000fe4000fffe0ff */
[----:B------:R-:W-:-:S02]  /*0f80*/  IADD3 R41, PT, PT, R41, UR6, RZ ;  /* 0x0000000629297c10 */ /* 0x000fc4000fffe0ff */
[----:B------:R-:W-:Y:S02]  /*0f90*/  LEA R40, R43, R40, 0xd ;  /* 0x000000282b287211 */ /* 0x000fe400078e68ff */
[----:B------:R-:W-:Y:S02]  /*0fa0*/  LEA R49, R42, R41, 0x5 ;  /* 0x000000292a317211 */ /* 0x000fe400078e28ff */
[----:B------:R-:W-:-:S07]  /*0fb0*/  IADD3 R40, PT, PT, R40, 0x200, RZ ;  /* 0x0000020028287810 */ /* 0x000fce0007ffe0ff */
.L_x_0:
[----:B------:R-:W-:Y:S04]  /*0fc0*/  LDS R50, [R49+UR8+-0x100] ;  /* 0xffff000831327984 */ /* 0x000fe80008000800 */
[----:B------:R-:W0:Y:S04]  /*0fd0*/  LDS R155, [R40+-0x200] ;  /* 0xfffe0000289b7984 */ /* 0x000e280000000800 */
[----:B------:R-:W1:Y:S04]  /*0fe0*/  LDS R154, [R40+-0x180] ;  /* 0xfffe8000289a7984 */ /* 0x000e680000000800 */
[----:B------:R-:W2:Y:S04]  /*0ff0*/  LDS R153, [R40+-0x100] ;  /* 0xffff000028997984 */ /* 0x000ea80000000800 */
[----:B------:R-:W3:Y:S04]  /*1000*/  LDS R152, [R40+-0x80] ;  /* 0xffff800028987984 */ /* 0x000ee80000000800 */
[----:B------:R-:W4:Y:S04]  /*1010*/  LDS R151, [R40] ;  /* 0x0000000028977984 */ /* 0x000f280000000800 */
[----:B------:R-:W5:Y:S04]  /*1020*/  LDS R150, [R40+0x80] ;  /* 0x0000800028967984 */ /* 0x000f680000000800 */
[----:B------:R-:W5:Y:S04]  /*1030*/  LDS R45, [R40+0x100] ;  /* 0x00010000282d7984 */ /* 0x000f680000000800 */
[----:B------:R-:W5:Y:S04]  /*1040*/  LDS R55, [R40+0x180] ;  /* 0x0001800028377984 */ /* 0x000f680000000800 */
[----:B------:R-:W5:Y:S04]  /*1050*/  LDS R157, [R49+UR8+-0x80] ;  /* 0xffff8008319d7984 */ /* 0x000f680008000800 */
[----:B------:R-:W5:Y:S04]  /*1060*/  LDS R156, [R49+UR8] ;  /* 0x00000008319c7984 */ /* 0x000f680008000800 */
[----:B------:R-:W5:Y:S01]  /*1070*/  LDS R141, [R49+UR8+0x80] ;  /* 0x00008008318d7984 */ /* 0x000f620008000800 */
[C---:B0-----:R-:W-:Y:S01]  /*1080*/  FFMA R42, R50.reuse, R155, R149 ;  /* 0x0000009b322a7223 */ /* 0x041fe20000000095 */
[----:B-1----:R-:W-:-:S02]  /*1090*/  FFMA R53, R50, R154, R148 ;  /* 0x0000009a32357223 */ /* 0x002fc40000000094 */
[----:B------:R-:W-:Y:S01]  /*10a0*/  LDS R54, [R49+UR8+-0xfc] ;  /* 0xffff040831367984 */ /* 0x000fe20008000800 */
[----:B--2---:R-:W-:-:S03]  /*10b0*/  FFMA R41, R50, R153, R147 ;  /* 0x0000009932297223 */ /* 0x004fc60000000093 */
[----:B------:R-:W0:Y:S01]  /*10c0*/  LDS R52, [R40+0x200] ;  /* 0x0002000028347984 */ /* 0x000e220000000800 */
[----:B---3--:R-:W-:-:S03]  /*10d0*/  FFMA R48, R50, R152, R146 ;  /* 0x0000009832307223 */ /* 0x008fc60000000092 */
[----:B------:R-:W1:Y:S01]  /*10e0*/  LDS R51, [R40+0x280] ;  /* 0x0002800028337984 */ /* 0x000e620000000800 */
[----:B----4-:R-:W-:-:S03]  /*10f0*/  FFMA R47, R50, R151, R145 ;  /* 0x00000097322f7223 */ /* 0x010fc60000000091 */
[----:B------:R-:W2:Y:S01]  /*1100*/  LDS R146, [R40+0x380] ;  /* 0x0003800028927984 */ /* 0x000ea20000000800 */
[----:B-----5:R-:W-:-:S03]  /*1110*/  FFMA R46, R50, R150, R144 ;  /* 0x00000096322e7223 */ /* 0x020fc60000000090 */
[----:B------:R-:W3:Y:S01]  /*1120*/  LDS R145, [R40+0x480] ;  /* 0x0004800028917984 */ /* 0x000ee20000000800 */
[----:B------:R-:W-:-:S03]  /*1130*/  FFMA R44, R50, R45, R143 ;  /* 0x0000002d322c7223 */ /* 0x000fc6000000008f */
[----:B------:R-:W4:Y:S01]  /*1140*/  LDS R144, [R40+0x500] ;  /* 0x0005000028907984 */ /* 0x000f220000000800 */
[----:B------:R-:W-:-:S03]  /*1150*/  FFMA R43, R50, R55, R142 ;  /* 0x00000037322b7223 */ /* 0x000fc6000000008e */
[----:B------:R-:W5:Y:S01]  /*1160*/  LDS R143, [R40+0x400] ;  /* 0x00040000288f7984 */ /* 0x000f620000000800 */
[----:B------:R-:W-:-:S03]  /*1170*/  FFMA R135, R45, R157, R135 ;  /* 0x0000009d2d877223 */ /* 0x000fc60000000087 */
[----:B------:R-:W5:Y:S01]  /*1180*/  LDS R50, [R40+0x300] ;  /* 0x0003000028327984 */ /* 0x000f620000000800 */
[-C--:B------:R-:W-:Y:S01]  /*1190*/  FFMA R90, R55, R157.reuse, R90 ;  /* 0x0000009d375a7223 */ /* 0x080fe2000000005a */
[-C--:B------:R-:W-:Y:S01]  /*11a0*/  FFMA R137, R152, R157.reuse, R137 ;  /* 0x0000009d98897223 */ /* 0x080fe20000000089 */
[-C--:B------:R-:W-:Y:S01]  /*11b0*/  FFMA R103, R45, R156.reuse, R103 ;  /* 0x0000009c2d677223 */ /* 0x080fe20000000067 */
[----:B------:R-:W5:Y:S01]  /*11c0*/  LDS R142, [R40+0x580] ;  /* 0x00058000288e7984 */ /* 0x000f620000000800 */
[----:B------:R-:W-:Y:S01]  /*11d0*/  FFMA R89, R55, R156, R89 ;  /* 0x0000009c37597223 */ /* 0x000fe20000000059 */
[----:B------:R-:W-:Y:S01]  /*11e0*/  FFMA R136, R151, R157, R136 ;  /* 0x0000009d97887223 */ /* 0x000fe20000000088 */
[-C--:B------:R-:W-:Y:S01]  /*11f0*/  FFMA R45, R45, R141.reuse, R60 ;  /* 0x0000008d2d2d7223 */ /* 0x080fe2000000003c */
[----:B------:R-:W5:Y:S01]  /*1200*/  LDS R147, [R49+UR8+-0x7c] ;  /* 0xffff840831937984 */ /* 0x000f620008000800 */
[-C--:B------:R-:W-:Y:S01]  /*1210*/  FFMA R117, R155, R141.reuse, R117 ;  /* 0x0000008d9b757223 */ /* 0x080fe20000000075 */
[-C--:B------:R-:W-:Y:S01]  /*1220*/  FFMA R61, R154, R141.reuse, R61 ;  /* 0x0000008d9a3d7223 */ /* 0x080fe2000000003d */
[-C--:B------:R-:W-:Y:S01]  /*1230*/  FFMA R31, R153, R141.reuse, R31 ;  /* 0x0000008d991f7223 */ /* 0x080fe2000000001f */
[----:B------:R-:W5:Y:S01]  /*1240*/  LDS R148, [R49+UR8+0x4] ;  /* 0x0000040831947984 */ /* 0x000f620008000800 */
[-C--:B------:R-:W-:Y:S01]  /*1250*/  FFMA R17, R152, R141.reuse, R17 ;  /* 0x0000008d98117223 */ /* 0x080fe20000000011 */
[-C--:B------:R-:W-:Y:S01]  /*1260*/  FFMA R131, R151, R141.reuse, R131 ;  /* 0x0000008d97837223 */ /* 0x080fe20000000083 */
[-C--:B------:R-:W-:Y:S01]  /*1270*/  FFMA R132, R150, R141.reuse, R132 ;  /* 0x0000008d96847223 */ /* 0x080fe20000000084 */
[----:B------:R-:W5:Y:S01]  /*1280*/  LDS R149, [R49+UR8+0x84] ;  /* 0x0000840831957984 */ /* 0x000f620008000800 */
[----:B------:R-:W-:Y:S01]  /*1290*/  FFMA R55, R55, R141, R88 ;  /* 0x0000008d37377223 */ /* 0x000fe20000000058 */
[----:B0-----:R-:W-:Y:S01]  /*12a0*/  FFMA R42, R54, R52, R42 ;  /* 0x00000034362a7223 */ /* 0x001fe2000000002a */
[-C--:B------:R-:W-:Y:S01]  /*12b0*/  FFMA R18, R152, R156.reuse, R18 ;  /* 0x0000009c98127223 */ /* 0x080fe20000000012 */
[----:B-1----:R-:W-:Y:S01]  /*12c0*/  FFMA R53, R54, R51, R53 ;  /* 0x0000003336357223 */ /* 0x002fe20000000035 */
[----:B------:R-:W-:Y:S01]  /*12d0*/  FFMA R133, R151, R156, R133 ;  /* 0x0000009c97857223 */ /* 0x000fe20000000085 */
[----:B------:R-:W-:Y:S01]  /*12e0*/  LDS R141, [R40+0x680] ;  /* 0x00068000288d7984 */ /* 0x000fe20000000800 */
[-C--:B------:R-:W-:Y:S01]  /*12f0*/  FFMA R139, R154, R157.reuse, R139 ;  /* 0x0000009d9a8b7223 */ /* 0x080fe2000000008b */
[----:B--2---:R-:W-:Y:S01]  /*1300*/  FFMA R48, R54, R146, R48 ;  /* 0x0000009236307223 */ /* 0x004fe20000000030 */
[CC--:B------:R-:W-:Y:S01]  /*1310*/  FFMA R138, R153.reuse, R157.reuse, R138 ;  /* 0x0000009d998a7223 */ /* 0x0c0fe2000000008a */
[----:B------:R-:W-:Y:S01]  /*1320*/  FFMA R118, R150, R157, R118 ;  /* 0x0000009d96767223 */ /* 0x000fe20000000076 */
[-C--:B------:R-:W-:Y:S01]  /*1330*/  FFMA R62, R154, R156.reuse, R62 ;  /* 0x0000009c9a3e7223 */ /* 0x080fe2000000003e */
[----:B---3--:R-:W-:Y:S01]  /*1340*/  FFMA R46, R54, R145, R46 ;  /* 0x00000091362e7223 */ /* 0x008fe2000000002e */
[-C--:B------:R-:W-:Y:S01]  /*1350*/  FFMA R134, R153, R156.reuse, R134 ;  /* 0x0000009c99867223 */ /* 0x080fe20000000086 */
[----:B------:R-:W-:Y:S01]  /*1360*/  FFMA R104, R150, R156, R104 ;  /* 0x0000009c96687223 */ /* 0x000fe20000000068 */
[----:B------:R-:W-:Y:S01]  /*1370*/  LDS R151, [R40+0x780] ;  /* 0x0007800028977984 */ /* 0x000fe20000000800 */
[C---:B----4-:R-:W-:Y:S01]  /*1380*/  FFMA R44, R54.reuse, R144, R44 ;  /* 0x00000090362c7223 */ /* 0x050fe2000000002c */
[C---:B------:R-:W-:Y:S01]  /*1390*/  FFMA R140, R155.reuse, R157, R140 ;  /* 0x0000009d9b8c7223 */ /* 0x040fe2000000008c */
[----:B------:R-:W-:Y:S01]  /*13a0*/  FFMA R75, R155, R156, R75 ;  /* 0x0000009c9b4b7223 */ /* 0x000fe2000000004b */
[----:B------:R-:W-:Y:S01]  /*13b0*/  LDS R152, [R40+0x800] ;  /* 0x0008000028987984 */ /* 0x000fe20000000800 */
[----:B-----5:R-:W-:-:S03]  /*13c0*/  FFMA R47, R54, R143, R47 ;  /* 0x0000008f362f7223 */ /* 0x020fc6000000002f */
[----:B------:R-:W-:Y:S01]  /*13d0*/  LDS R88, [R40+0x600] ;  /* 0x0006000028587984 */ /* 0x000fe20000000800 */
[----:B------:R-:W-:-:S03]  /*13e0*/  FFMA R41, R54, R50, R41 ;  /* 0x0000003236297223 */ /* 0x000fc60000000029 */
[----:B------:R-:W-:Y:S01]  /*13f0*/  LDS R150, [R40+0x700] ;  /* 0x0007000028967984 */ /* 0x000fe20000000800 */
[----:B------:R-:W-:-:S03]  /*1400*/  FFMA R60, R54, R142, R43 ;  /* 0x0000008e363c7223 */ /* 0x000fc6000000002b */
[----:B------:R-:W0:Y:S01]  /*1410*/  LDS R54, [R49+UR8+-0xf8] ;  /* 0xffff080831367984 */ /* 0x000e220008000800 */
[-C--:B------:R-:W-:Y:S01]  /*1420*/  FFMA R140, R52, R147.reuse, R140 ;  /* 0x00000093348c7223 */ /* 0x080fe2000000008c */
[-C--:B------:R-:W-:Y:S01]  /*1430*/  FFMA R139, R51, R147.reuse, R139 ;  /* 0x00000093338b7223 */ /* 0x080fe2000000008b */
[-C--:B------:R-:W-:Y:S01]  /*1440*/  FFMA R138, R50, R147.reuse, R138 ;  /* 0x00000093328a7223 */ /* 0x080fe2000000008a */
[----:B------:R-:W1:Y:S01]  /*1450*/  LDS R153, [R40+0x880] ;  /* 0x0008800028997984 */ /* 0x000e620000000800 */
[-C--:B------:R-:W-:Y:S01]  /*1460*/  FFMA R137, R146, R147.reuse, R137 ;  /* 0x0000009392897223 */ /* 0x080fe20000000089 */
[-C--:B------:R-:W-:Y:S01]  /*1470*/  FFMA R136, R143, R147.reuse, R136 ;  /* 0x000000938f887223 */ /* 0x080fe20000000088 */
[-C--:B------:R-:W-:Y:S01]  /*1480*/  FFMA R118, R145, R147.reuse, R118 ;  /* 0x0000009391767223 */ /* 0x080fe20000000076 */
[----:B------:R-:W2:Y:S01]  /*1490*/  LDS R154, [R40+0x900] ;  /* 0x00090000289a7984 */ /* 0x000ea20000000800 */
[-C--:B------:R-:W-:Y:S01]  /*14a0*/  FFMA R135, R144, R147.reuse, R135 ;  /* 0x0000009390877223 */ /* 0x080fe20000000087 */
[----:B------:R-:W-:Y:S01]  /*14b0*/  FFMA R90, R142, R147, R90 ;  /* 0x000000938e5a7223 */ /* 0x000fe2000000005a */
[-C--:B------:R-:W-:Y:S01]  /*14c0*/  FFMA R147, R146, R148.reuse, R18 ;  /* 0x0000009492937223 */ /* 0x080fe20000000012 */
[----:B------:R-:W3:Y:S01]  /*14d0*/  LDS R43, [R40+0x980] ;  /* 0x00098000282b7984 */ /* 0x000ee20000000800 */
[-C--:B------:R-:W-:Y:S01]  /*14e0*/  FFMA R75, R52, R148.reuse, R75 ;  /* 0x00000094344b7223 */ /* 0x080fe2000000004b */
[-C--:B------:R-:W-:Y:S01]  /*14f0*/  FFMA R62, R51, R148.reuse, R62 ;  /* 0x00000094333e7223 */ /* 0x080fe2000000003e */
[-C--:B------:R-:W-:Y:S01]  /*1500*/  FFMA R134, R50, R148.reuse, R134 ;  /* 0x0000009432867223 */ /* 0x080fe20000000086 */
[----:B------:R-:W4:Y:S01]  /*1510*/  LDS R18, [R49+UR8+-0x78] ;  /* 0xffff880831127984 */ /* 0x000f220008000800 */
[-C--:B------:R-:W-:Y:S01]  /*1520*/  FFMA R133, R143, R148.reuse, R133 ;  /* 0x000000948f857223 */ /* 0x080fe20000000085 */
[-C--:B------:R-:W-:Y:S01]  /*1530*/  FFMA R104, R145, R148.reuse, R104 ;  /* 0x0000009491687223 */ /* 0x080fe20000000068 */
[-C--:B------:R-:W-:Y:S01]  /*1540*/  FFMA R103, R144, R148.reuse, R103 ;  /* 0x0000009490677223 */ /* 0x080fe20000000067 */
[----:B------:R-:W-:Y:S01]  /*1550*/  FFMA R89, R142, R148, R89 ;  /* 0x000000948e597223 */ /* 0x000fe20000000059 */
[-C--:B------:R-:W-:Y:S01]  /*1560*/  FFMA R117, R52, R149.reuse, R117 ;  /* 0x0000009534757223 */ /* 0x080fe20000000075 */
[-C--:B------:R-:W-:Y:S01]  /*1570*/  FFMA R55, R142, R149.reuse, R55 ;  /* 0x000000958e377223 */ /* 0x080fe20000000037 */
[----:B------:R-:W5:Y:S01]  /*1580*/  LDS R52, [R49+UR8+0x8] ;  /* 0x0000080831347984 */ /* 0x000f620008000800 */
[-C--:B------:R-:W-:Y:S01]  /*1590*/  FFMA R51, R51, R149.reuse, R61 ;  /* 0x0000009533337223 */ /* 0x080fe2000000003d */
[-C--:B------:R-:W-:Y:S01]  /*15a0*/  FFMA R50, R50, R149.reuse, R31 ;  /* 0x0000009532327223 */ /* 0x080fe2000000001f */
[-C--:B------:R-:W-:Y:S01]  /*15b0*/  FFMA R146, R146, R149.reuse, R17 ;  /* 0x0000009592927223 */ /* 0x080fe20000000011 */
[-C--:B------:R-:W-:Y:S01]  /*15c0*/  FFMA R143, R143, R149.reuse, R131 ;  /* 0x000000958f8f7223 */ /* 0x080fe20000000083 */
[-C--:B------:R-:W-:Y:S01]  /*15d0*/  FFMA R145, R145, R149.reuse, R132 ;  /* 0x0000009591917223 */ /* 0x080fe20000000084 */
[----:B------:R-:W-:Y:S01]  /*15e0*/  FFMA R144, R144, R149, R45 ;  /* 0x0000009590907223 */ /* 0x000fe2000000002d */
[----:B------:R-:W5:Y:S04]  /*15f0*/  LDS R142, [R49+UR8+0x88] ;  /* 0x00008808318e7984 */ /* 0x000f680008000800 */
[----:B------:R-:W-:Y:S04]  /*1600*/  LDS R157, [R49+UR8+-0xf4] ;  /* 0xffff0c08319d7984 */ /* 0x000fe80008000800 */
[----:B------:R-:W5:Y:S01]  /*1610*/  LDS R61, [R40+0xa80] ;  /* 0x000a8000283d7984 */ /* 0x000f620000000800 */
[C---:B0-----:R-:W-:Y:S01]  /*1620*/  FFMA R148, R54.reuse, R141, R53 ;  /* 0x0000008d36947223 */ /* 0x041fe20000000035 */
[C---:B------:R-:W-:Y:S01]  /*1630*/  FFMA R155, R54.reuse, R151, R48 ;  /* 0x00000097369b7223 */ /* 0x040fe20000000030 */
[C---:B------:R-:W-:Y:S01]  /*1640*/  FFMA R53, R54.reuse, R152, R47 ;  /* 0x0000009836357223 */ /* 0x040fe2000000002f */
[C---:B------:R-:W-:Y:S01]  /*1650*/  FFMA R149, R54.reuse, R88, R42 ;  /* 0x0000005836957223 */ /* 0x040fe2000000002a */
[C---:B------:R-:W-:Y:S01]  /*1660*/  FFMA R156, R54.reuse, R150, R41 ;  /* 0x00000096369c7223 */ /* 0x040fe20000000029 */
[C---:B-1----:R-:W-:Y:S01]  /*1670*/  FFMA R48, R54.reuse, R153, R46 ;  /* 0x0000009936307223 */ /* 0x042fe2000000002e */
[----:B------:R-:W0:Y:S01]  /*1680*/  LDS R31, [R40+0xb00] ;  /* 0x000b0000281f7984 */ /* 0x000e220000000800 */
[----:B--2---:R-:W-:-:S03]  /*1690*/  FFMA R47, R54, R154, R44 ;  /* 0x0000009a362f7223 */ /* 0x004fc6000000002c */
[----:B------:R-:W1:Y:S01]  /*16a0*/  LDS R17, [R40+0xb80] ;  /* 0x000b800028117984 */ /* 0x000e620000000800 */
[----:B---3--:R-:W-:-:S03]  /*16b0*/  FFMA R54, R54, R43, R60 ;  /* 0x0000002b36367223 */ /* 0x008fc6000000003c */
[----:B------:R-:W2:Y:S01]  /*16c0*/  LDS R131, [R40+0xc00] ;  /* 0x000c000028837984 */ /* 0x000ea20000000800 */
[-C--:B----4-:R-:W-:Y:S01]  /*16d0*/  FFMA R140, R88, R18.reuse, R140 ;  /* 0x00000012588c7223 */ /* 0x090fe2000000008c */
[-C--:B------:R-:W-:Y:S02]  /*16e0*/  FFMA R139, R141, R18.reuse, R139 ;  /* 0x000000128d8b7223 */ /* 0x080fe4000000008b */
[----:B------:R-:W3:Y:S01]  /*16f0*/  LDS R132, [R40+0xc80] ;  /* 0x000c800028847984 */ /* 0x000ee20000000800 */
[-C--:B------:R-:W-:Y:S01]  /*1700*/  FFMA R138, R150, R18.reuse, R138 ;  /* 0x00000012968a7223 */ /* 0x080fe2000000008a */
[-C--:B------:R-:W-:Y:S01]  /*1710*/  FFMA R137, R151, R18.reuse, R137 ;  /* 0x0000001297897223 */ /* 0x080fe20000000089 */
[-C--:B------:R-:W-:Y:S01]  /*1720*/  FFMA R136, R152, R18.reuse, R136 ;  /* 0x0000001298887223 */ /* 0x080fe20000000088 */
[----:B------:R-:W4:Y:S01]  /*1730*/  LDS R60, [R40+0xd00] ;  /* 0x000d0000283c7984 */ /* 0x000f220000000800 */
[-C--:B------:R-:W-:Y:S01]  /*1740*/  FFMA R118, R153, R18.reuse, R118 ;  /* 0x0000001299767223 */ /* 0x080fe20000000076 */
[-C--:B------:R-:W-:Y:S01]  /*1750*/  FFMA R135, R154, R18.reuse, R135 ;  /* 0x000000129a877223 */ /* 0x080fe20000000087 */
[----:B------:R-:W-:Y:S01]  /*1760*/  FFMA R90, R43, R18, R90 ;  /* 0x000000122b5a7223 */ /* 0x000fe2000000005a */
[----:B------:R-:W4:Y:S01]  /*1770*/  LDS R46, [R49+UR8+-0x74] ;  /* 0xffff8c08312e7984 */ /* 0x000f220008000800 */
[-C--:B-----5:R-:W-:Y:S01]  /*1780*/  FFMA R62, R141, R52.reuse, R62 ;  /* 0x000000348d3e7223 */ /* 0x0a0fe2000000003e */
[-C--:B------:R-:W-:Y:S01]  /*1790*/  FFMA R134, R150, R52.reuse, R134 ;  /* 0x0000003496867223 */ /* 0x080fe20000000086 */
[-C--:B------:R-:W-:Y:S01]  /*17a0*/  FFMA R18, R151, R52.reuse, R147 ;  /* 0x0000003497127223 */ /* 0x080fe20000000093 */
[----:B------:R-:W5:Y:S01]  /*17b0*/  LDS R45, [R49+UR8+0xc] ;  /* 0x00000c08312d7984 */ /* 0x000f620008000800 */
[-C--:B------:R-:W-:Y:S01]  /*17c0*/  FFMA R133, R152, R52.reuse, R133 ;  /* 0x0000003498857223 */ /* 0x080fe20000000085 */
[-C--:B------:R-:W-:Y:S01]  /*17d0*/  FFMA R104, R153, R52.reuse, R104 ;  /* 0x0000003499687223 */ /* 0x080fe20000000068 */
[-C--:B------:R-:W-:Y:S01]  /*17e0*/  FFMA R103, R154, R52.reuse, R103 ;  /* 0x000000349a677223 */ /* 0x080fe20000000067 */
[----:B------:R-:W5:Y:S01]  /*17f0*/  LDS R42, [R40+0xa00] ;  /* 0x000a0000282a7984 */ /* 0x000f620000000800 */
[CC--:B------:R-:W-:Y:S01]  /*1800*/  FFMA R75, R88.reuse, R52.reuse, R75 ;  /* 0x00000034584b7223 */ /* 0x0c0fe2000000004b */
[----:B------:R-:W-:Y:S01]  /*1810*/  FFMA R89, R43, R52, R89 ;  /* 0x000000342b597223 */ /* 0x000fe20000000059 */
[-C--:B------:R-:W-:Y:S01]  /*1820*/  FFMA R117, R88, R142.reuse, R117 ;  /* 0x0000008e58757223 */ /* 0x080fe20000000075 */
[----:B------:R1:W5:Y:S01]  /*1830*/  LDS R41, [R40+0xd80] ;  /* 0x000d800028297984 */ /* 0x0003620000000800 */
[-C--:B------:R-:W-:Y:S01]  /*1840*/  FFMA R51, R141, R142.reuse, R51 ;  /* 0x0000008e8d337223 */ /* 0x080fe20000000033 */
[-C--:B------:R-:W-:Y:S01]  /*1850*/  FFMA R50, R150, R142.reuse, R50 ;  /* 0x0000008e96327223 */ /* 0x080fe20000000032 */
[-C--:B------:R-:W-:Y:S01]  /*1860*/  FFMA R151, R151, R142.reuse, R146 ;  /* 0x0000008e97977223 */ /* 0x080fe20000000092 */
[----:B------:R-:W5:Y:S01]  /*1870*/  LDS R44, [R49+UR8+0x8c] ;  /* 0x00008c08312c7984 */ /* 0x000f620008000800 */
[----:B------:R-:W-:Y:S01]  /*1880*/  UIADD3 UR8, UPT, UPT, UR8, 0x10, URZ ;  /* 0x0000001008087890 */ /* 0x000fe2000fffe0ff */
[-C--:B------:R-:W-:Y:S01]  /*1890*/  FFMA R152, R152, R142.reuse, R143 ;  /* 0x0000008e98987223 */ /* 0x080fe2000000008f */
[-C--:B------:R-:W-:Y:S01]  /*18a0*/  FFMA R153, R153, R142.reuse, R145 ;  /* 0x0000008e99997223 */ /* 0x080fe20000000091 */
[-C--:B------:R-:W-:Y:S01]  /*18b0*/  FFMA R154, R154, R142.reuse, R144 ;  /* 0x0000008e9a9a7223 */ /* 0x080fe20000000090 */
[----:B------:R-:W-:Y:S01]  /*18c0*/  UISETP.NE.AND UP1, UPT, UR8, 0x120, UPT ;  /* 0x000001200800788c */ /* 0x000fe2000bf25270 */
[----:B------:R-:W-:Y:S01]  /*18d0*/  FFMA R55, R43, R142, R55 ;  /* 0x0000008e2b377223 */ /* 0x000fe20000000037 */
[C---:B------:R-:W-:Y:S01]  /*18e0*/  FFMA R148, R157.reuse, R61, R148 ;  /* 0x0000003d9d947223 */ /* 0x040fe20000000094 */
[C---:B0-----:R-:W-:Y:S01]  /*18f0*/  FFMA R147, R157.reuse, R31, R156 ;  /* 0x0000001f9d937223 */ /* 0x041fe2000000009c */
[C---:B-1----:R-:W-:Y:S01]  /*1900*/  FFMA R146, R157.reuse, R17, R155 ;  /* 0x000000119d927223 */ /* 0x042fe2000000009b */
[----:B------:R-:W-:Y:S01]  /*1910*/  IADD3 R40, PT, PT, R40, 0x1000, RZ ;  /* 0x0000100028287810 */ /* 0x000fe20007ffe0ff */
[C---:B--2---:R-:W-:Y:S01]  /*1920*/  FFMA R145, R157.reuse, R131, R53 ;  /* 0x000000839d917223 */ /* 0x044fe20000000035 */
[C---:B---3--:R-:W-:Y:S01]  /*1930*/  FFMA R144, R157.reuse, R132, R48 ;  /* 0x000000849d907223 */ /* 0x048fe20000000030 */
[----:B----4-:R-:W-:Y:S01]  /*1940*/  FFMA R143, R157, R60, R47 ;  /* 0x0000003c9d8f7223 */ /* 0x010fe2000000002f */
[-C--:B------:R-:W-:Y:S01]  /*1950*/  FFMA R139, R61, R46.reuse, R139 ;  /* 0x0000002e3d8b7223 */ /* 0x080fe2000000008b */
[-C--:B------:R-:W-:Y:S01]  /*1960*/  FFMA R138, R31, R46.reuse, R138 ;  /* 0x0000002e1f8a7223 */ /* 0x080fe2000000008a */
[-C--:B------:R-:W-:Y:S01]  /*1970*/  FFMA R137, R17, R46.reuse, R137 ;  /* 0x0000002e11897223 */ /* 0x080fe20000000089 */
[-C--:B------:R-:W-:Y:S01]  /*1980*/  FFMA R136, R131, R46.reuse, R136 ;  /* 0x0000002e83887223 */ /* 0x080fe20000000088 */
[-C--:B------:R-:W-:Y:S01]  /*1990*/  FFMA R118, R132, R46.reuse, R118 ;  /* 0x0000002e84767223 */ /* 0x080fe20000000076 */
[----:B------:R-:W-:Y:S01]  /*19a0*/  FFMA R135, R60, R46, R135 ;  /* 0x0000002e3c877223 */ /* 0x000fe20000000087 */
[-C--:B-----5:R-:W-:Y:S01]  /*19b0*/  FFMA R62, R61, R45.reuse, R62 ;  /* 0x0000002d3d3e7223 */ /* 0x0a0fe2000000003e */
[-C--:B------:R-:W-:Y:S01]  /*19c0*/  FFMA R134, R31, R45.reuse, R134 ;  /* 0x0000002d1f867223 */ /* 0x080fe20000000086 */
[-C--:B------:R-:W-:Y:S01]  /*19d0*/  FFMA R18, R17, R45.reuse, R18 ;  /* 0x0000002d11127223 */ /* 0x080fe20000000012 */
[-C--:B------:R-:W-:Y:S01]  /*19e0*/  FFMA R133, R131, R45.reuse, R133 ;  /* 0x0000002d83857223 */ /* 0x080fe20000000085 */
[-C--:B------:R-:W-:Y:S01]  /*19f0*/  FFMA R104, R132, R45.reuse, R104 ;  /* 0x0000002d84687223 */ /* 0x080fe20000000068 */
[----:B------:R-:W-:Y:S01]  /*1a00*/  FFMA R103, R60, R45, R103 ;  /* 0x0000002d3c677223 */ /* 0x000fe20000000067 */
[C---:B------:R-:W-:Y:S01]  /*1a10*/  FFMA R149, R157.reuse, R42, R149 ;  /* 0x0000002a9d957223 */ /* 0x040fe20000000095 */
[----:B------:R-:W-:Y:S01]  /*1a20*/  FFMA R142, R157, R41, R54 ;  /* 0x000000299d8e7223 */ /* 0x000fe20000000036 */
[CC--:B------:R-:W-:Y:S01]  /*1a30*/  FFMA R140, R42.reuse, R46.reuse, R140 ;  /* 0x0000002e2a8c7223 */ /* 0x0c0fe2000000008c */
[C---:B------:R-:W-:Y:S01]  /*1a40*/  FFMA R90, R41.reuse, R46, R90 ;  /* 0x0000002e295a7223 */ /* 0x040fe2000000005a */
[CC--:B------:R-:W-:Y:S01]  /*1a50*/  FFMA R75, R42.reuse, R45.reuse, R75 ;  /* 0x0000002d2a4b7223 */ /* 0x0c0fe2000000004b */
[----:B------:R-:W-:Y:S01]  /*1a60*/  FFMA R89, R41, R45, R89 ;  /* 0x0000002d29597223 */ /* 0x000fe20000000059 */
[-C--:B------:R-:W-:Y:S01]  /*1a70*/  FFMA R117, R42, R44.reuse, R117 ;  /* 0x0000002c2a757223 */ /* 0x080fe20000000075 */
[-C--:B------:R-:W-:Y:S01]  /*1a80*/  FFMA R61, R61, R44.reuse, R51 ;  /* 0x0000002c3d3d7223 */ /* 0x080fe20000000033 */
[-C--:B------:R-:W-:Y:S01]  /*1a90*/  FFMA R31, R31, R44.reuse, R50 ;  /* 0x0000002c1f1f7223 */ /* 0x080fe20000000032 */
[-C--:B------:R-:W-:Y:S01]  /*1aa0*/  FFMA R17, R17, R44.reuse, R151 ;  /* 0x0000002c11117223 */ /* 0x080fe20000000097 */
[-C--:B------:R-:W-:Y:S01]  /*1ab0*/  FFMA R131, R131, R44.reuse, R152 ;  /* 0x0000002c83837223 */ /* 0x080fe20000000098 */
[-C--:B------:R-:W-:Y:S01]  /*1ac0*/  FFMA R132, R132, R44.reuse, R153 ;  /* 0x0000002c84847223 */ /* 0x080fe20000000099 */
[-C--:B------:R-:W-:Y:S01]  /*1ad0*/  FFMA R60, R60, R44.reuse, R154 ;  /* 0x0000002c3c3c7223 */ /* 0x080fe2000000009a */
[----:B------:R-:W-:Y:S01]  /*1ae0*/  FFMA R88, R41, R44, R55 ;  /* 0x0000002c29587223 */ /* 0x000fe20000000037 */
[----:B------:R-:W-:Y:S06]  /*1af0*/  BRA.U UP1, `(.L_x_0) ;  /* 0xfffffff501307547 */ /* 0x000fec000b83ffff */
[C---:B------:R-:W-:Y:S01]  /*1b00*/  SHF.L.U32 R41, R2.reuse, 0x4, RZ ;  /* 0x0000000402297819 */ /* 0x040fe200000006ff */
[----:B------:R-:W-:Y:S01]  /*1b10*/  HFMA2 R42, -RZ, RZ, 0, 0 ;  /* 0x00000000ff2a7431 */ /* 0x000fe200000001ff */
[----:B------:R-:W-:Y:S02]  /*1b20*/  MOV R44, UR5 ;  /* 0x00000005002c7c02 */ /* 0x000fe40008000f00 */
[----:B------:R-:W-:Y:S02]  /*1b30*/  LOP3.LUT R40, R2, 0x1f, RZ, 0xc0, !PT ;  /* 0x0000001f02287812 */ /* 0x000fe400078ec0ff */
[----:B------:R-:W-:Y:S02]  /*1b40*/  MOV R141, UR5 ;  /* 0x00000005008d7c02 */ /* 0x000fe40008000f00 */
[----:B------:R-:W-:Y:S02]  /*1b50*/  LOP3.LUT R41, R41, 0x600, RZ, 0xc0, !PT ;  /* 0x0000060029297812 */ /* 0x000fe400078ec0ff */
[----:B------:R-:W-:-:S02]  /*1b60*/  LEA R141, R141, R40, 0xb ;  /* 0x000000288d8d7211 */ /* 0x000fc400078e58ff */
[----:B------:R-:W-:-:S07]  /*1b70*/  LEA R55, R44, R41, 0x3 ;  /* 0x000000292c377211 */ /* 0x000fce00078e18ff */
.L_x_1:
[----:B------:R-:W-:Y:S02]  /*1b80*/  IADD3 R43, PT, PT, R55, R42, RZ ;  /* 0x0000002a372b7210 */ /* 0x000fe40007ffe0ff */
[----:B------:R-:W-:Y:S02]  /*1b90*/  LEA R44, R42, R141, 0x8 ;  /* 0x0000008d2a2c7211 */ /* 0x000fe400078e40ff */
[----:B------:R-:W-:Y:S02]  /*1ba0*/  LEA R43, R43, UR6, 0x2 ;  /* 0x000000062b2b7c11 */ /* 0x000fe4000f8e10ff */
[----:B------:R-:W-:Y:S02]  /*1bb0*/  LEA R44, R44, UR7, 0x2 ;  /* 0x000000072c2c7c11 */ /* 0x000fe4000f8e10ff */
[----:B------:R-:W-:Y:S01]  /*1bc0*/  IADD3 R42, PT, PT, R42, 0x1, RZ ;  /* 0x000000012a2a7810 */ /* 0x000fe20007ffe0ff */
[----:B------:R-:W-:Y:S03]  /*1bd0*/  LDS R45, [R43+0x200] ;  /* 0x000200002b2d7984 */ /* 0x000fe60000000800 */
[----:B------:R-:W-:Y:S01]  /*1be0*/  ISETP.NE.AND P0, PT, R42, 0x8, PT ;  /* 0x000000082a00780c */ /* 0x000fe20003f05270 */
[----:B------:R-:W0:Y:S04]  /*1bf0*/  LDS R46, [R44] ;  /* 0x000000002c2e7984 */ /* 0x000e280000000800 */
[----:B------:R-:W1:Y:S04]  /*1c00*/  LDS R51, [R43+0x280] ;  /* 0x000280002b337984 */ /* 0x000e680000000800 */
[----:B------:R-:W2:Y:S04]  /*1c10*/  LDS R53, [R43+0x300] ;  /* 0x000300002b357984 */ /* 0x000ea80000000800 */
[----:B------:R-:W3:Y:S04]  /*1c20*/  LDS R152, [R43+0x380] ;  /* 0x000380002b987984 */ /* 0x000ee80000000800 */
[----:B------:R-:W4:Y:S04]  /*1c30*/  LDS R48, [R44+0x80] ;  /* 0x000080002c307984 */ /* 0x000f280000000800 */
[----:B------:R-:W5:Y:S04]  /*1c40*/  LDS R50, [R44+0x100] ;  /* 0x000100002c327984 */ /* 0x000f680000000800 */
[----:B------:R-:W5:Y:S04]  /*1c50*/  LDS R47, [R44+0x180] ;  /* 0x000180002c2f7984 */ /* 0x000f680000000800 */
[----:B------:R-:W5:Y:S04]  /*1c60*/  LDS R52, [R44+0x200] ;  /* 0x000200002c347984 */ /* 0x000f680000000800 */
[----:B------:R-:W5:Y:S04]  /*1c70*/  LDS R49, [R44+0x280] ;  /* 0x000280002c317984 */ /* 0x000f680000000800 */
[----:B------:R-:W5:Y:S04]  /*1c80*/  LDS R54, [R44+0x300] ;  /* 0x000300002c367984 */ /* 0x000f680000000800 */
[----:B------:R-:W5:Y:S01]  /*1c90*/  LDS R150, [R44+0x380] ;  /* 0x000380002c967984 */ /* 0x000f620000000800 */
[C---:B0-----:R-:W-:Y:S01]  /*1ca0*/  FFMA R130, R45.reuse, R46, R130 ;  /* 0x0000002e2d827223 */ /* 0x041fe20000000082 */
[C---:B-1----:R-:W-:Y:S01]  /*1cb0*/  FFMA R129, R46.reuse, R51, R129 ;  /* 0x000000332e817223 */ /* 0x042fe20000000081 */
[C---:B--2---:R-:W-:Y:S01]  /*1cc0*/  FFMA R128, R46.reuse, R53, R128 ;  /* 0x000000352e807223 */ /* 0x044fe20000000080 */
[----:B---3--:R-:W-:Y:S01]  /*1cd0*/  FFMA R127, R46, R152, R127 ;  /* 0x000000982e7f7223 */ /* 0x008fe2000000007f */
[C---:B----4-:R-:W-:Y:S01]  /*1ce0*/  FFMA R116, R45.reuse, R48, R116 ;  /* 0x000000302d747223 */ /* 0x050fe20000000074 */
[C---:B------:R-:W-:Y:S01]  /*1cf0*/  FFMA R115, R48.reuse, R51, R115 ;  /* 0x0000003330737223 */ /* 0x040fe20000000073 */
[C---:B------:R-:W-:Y:S01]  /*1d00*/  FFMA R114, R48.reuse, R53, R114 ;  /* 0x0000003530727223 */ /* 0x040fe20000000072 */
[----:B------:R-:W-:Y:S01]  /*1d10*/  FFMA R113, R48, R152, R113 ;  /* 0x0000009830717223 */ /* 0x000fe20000000071 */
[C---:B-----5:R-:W-:Y:S01]  /*1d20*/  FFMA R102, R45.reuse, R50, R102 ;  /* 0x000000322d667223 */ /* 0x060fe20000000066 */
[C---:B------:R-:W-:Y:S01]  /*1d30*/  FFMA R101, R50.reuse, R51, R101 ;  /* 0x0000003332657223 */ /* 0x040fe20000000065 */
[C---:B------:R-:W-:Y:S01]  /*1d40*/  FFMA R100, R50.reuse, R53, R100 ;  /* 0x0000003532647223 */ /* 0x040fe20000000064 */
[-C--:B------:R-:W-:Y:S01]  /*1d50*/  FFMA R99, R50, R152.reuse, R99 ;  /* 0x0000009832637223 */ /* 0x080fe20000000063 */
[----:B------:R-:W-:Y:S01]  /*1d60*/  FFMA R87, R45, R47, R87 ;  /* 0x0000002f2d577223 */ /* 0x000fe20000000057 */
[C---:B------:R-:W-:Y:S01]  /*1d70*/  FFMA R86, R47.reuse, R51, R86 ;  /* 0x000000332f567223 */ /* 0x040fe20000000056 */
[C---:B------:R-:W-:Y:S01]  /*1d80*/  FFMA R85, R47.reuse, R53, R85 ;  /* 0x000000352f557223 */ /* 0x040fe20000000055 */
[----:B------:R-:W-:Y:S01]  /*1d90*/  FFMA R84, R47, R152, R84 ;  /* 0x000000982f547223 */ /* 0x000fe20000000054 */
[C---:B------:R-:W-:Y:S01]  /*1da0*/  FFMA R74, R45.reuse, R52, R74 ;  /* 0x000000342d4a7223 */ /* 0x040fe2000000004a */
        /* <DEDUP_REMOVED lines=10> */
[----:B------:R-:W-:Y:S01]  /*1e50*/  FFMA R27, R54, R152, R27 ;  /* 0x00000098361b7223 */ /* 0x000fe2000000001b */
[----:B------:R-:W-:Y:S01]  /*1e60*/  FFMA R16, R45, R150, R16 ;  /* 0x000000962d107223 */ /* 0x000fe20000000010 */
[C---:B------:R-:W-:Y:S01]  /*1e70*/  FFMA R15, R150.reuse, R51, R15 ;  /* 0x00000033960f7223 */ /* 0x040fe2000000000f */
[C---:B------:R-:W-:Y:S01]  /*1e80*/  FFMA R14, R150.reuse, R53, R14 ;  /* 0x00000035960e7223 */ /* 0x040fe2000000000e */
[----:B------:R-:W-:Y:S01]  /*1e90*/  FFMA R13, R150, R152, R13 ;  /* 0x00000098960d7223 */ /* 0x000fe2000000000d */
[----:B------:R-:W-:Y:S06]  /*1ea0*/  @P0 BRA `(.L_x_1) ;  /* 0xfffffffc00340947 */ /* 0x000fec000383ffff */
[----:B------:R-:W-:Y:S02]  /*1eb0*/  MOV R44, UR5 ;  /* 0x00000005002c7c02 */ /* 0x000fe40008000f00 */
[----:B------:R-:W-:Y:S02]  /*1ec0*/  MOV R141, UR5 ;  /* 0x00000005008d7c02 */ /* 0x000fe40008000f00 */
[----:B------:R-:W-:Y:S02]  /*1ed0*/  MOV R42, RZ ;  /* 0x000000ff002a7202 */ /* 0x000fe40000000f00 */
[----:B------:R-:W-:Y:S02]  /*1ee0*/  LEA R55, R44, R41, 0x3 ;  /* 0x000000292c377211 */ /* 0x000fe400078e18ff */
[----:B------:R-:W-:-:S07]  /*1ef0*/  LEA R141, R141, R40, 0xb ;  /* 0x000000288d8d7211 */ /* 0x000fce00078e58ff */
.L_x_2:
        /* <DEDUP_REMOVED lines=51> */
[----:B------:R-:W-:Y:S01]  /*2230*/  MOV R44, UR5 ;  /* 0x00000005002c7c02 */ /* 0x000fe20008000f00 */
[----:B------:R-:W-:Y:S01]  /*2240*/  HFMA2 R42, -RZ, RZ, 0, 0 ;  /* 0x00000000ff2a7431 */ /* 0x000fe200000001ff */
[----:B------:R-:W-:Y:S02]  /*2250*/  MOV R55, UR5 ;  /* 0x0000000500377c02 */ /* 0x000fe40008000f00 */
[----:B------:R-:W-:Y:S02]  /*2260*/  LEA R53, R44, R41, 0x3 ;  /* 0x000000292c357211 */ /* 0x000fe400078e18ff */
[----:B------:R-:W-:-:S07]  /*2270*/  LEA R55, R55, R40, 0xb ;  /* 0x0000002837377211 */ /* 0x000fce00078e58ff */
.L_x_3:
        /* <DEDUP_REMOVED lines=51> */
[----:B------:R-:W-:-:S04]  /*25b0*/  UIADD3 UR5, UPT, UPT, UR5, 0x1, URZ ;  /* 0x0000000105057890 */ /* 0x000fc8000fffe0ff */
[----:B------:R-:W-:-:S09]  /*25c0*/  UISETP.NE.AND UP1, UPT, UR5, 0x4, UPT ;  /* 0x000000040500788c */ /* 0x000fd2000bf25270 */
[----:B------:R-:W-:Y:S05]  /*25d0*/  BRA.U UP1, `(.L_x_4) ;  /* 0xffffffe901307547 */ /* 0x000fea000b83ffff */
[----:B------:R-:W-:Y:S05]  /*25e0*/  BRA.U UP0, `(.L_x_5) ;  /* 0xffffffdd00b87547 */ /* 0x000fea000b83ffff */
[----:B------:R-:W0:Y:S01]  /*25f0*/  S2R R5, SR_CTAID.X ;  /* 0x0000000000057919 */ /* 0x000e220000002500 */
[----:B------:R-:W1:Y:S01]  /*2600*/  LDC.64 R40, c[0x0][0x390] ;  /* 0x0000e400ff287b82 */ /* 0x000e620000000a00 */
[----:B------:R-:W-:-:S04]  /*2610*/  SHF.L.U32 R3, R2, 0xb, RZ ;  /* 0x0000000b02037819 */ /* 0x000fc800000006ff */
[----:B------:R-:W-:Y:S02]  /*2620*/  LOP3.LUT R3, R3, 0x3001f, R2, 0xc8, !PT ;  /* 0x0003001f03037812 */ /* 0x000fe400078ec802 */
[C---:B0-----:R-:W-:Y:S02]  /*2630*/  SHF.L.U32 R0, R5.reuse, 0xe, RZ ;  /* 0x0000000e05007819 */ /* 0x041fe400000006ff */
[----:B------:R-:W-:Y:S02]  /*2640*/  SHF.L.U32 R5, R5, 0x8, RZ ;  /* 0x0000000805057819 */ /* 0x000fe400000006ff */
[----:B------:R-:W-:-:S04]  /*2650*/  LOP3.LUT R0, R3, 0x7ffc0000, R0, 0xf8, !PT ;  /* 0x7ffc000003007812 */ /* 0x000fc800078ef800 */
[----:B------:R-:W-:-:S05]  /*2660*/  LOP3.LUT R3, R0, 0xf00, R5, 0xf8, !PT ;  /* 0x00000f0000037812 */ /* 0x000fca00078ef805 */
[----:B-1----:R-:W-:-:S05]  /*2670*/  IMAD.WIDE.U32 R40, R3, 0x4, R40 ;  /* 0x0000000403287825 */ /* 0x002fca00078e0028 */
[----:B------:R-:W-:Y:S04]  /*2680*/  STG.E desc[UR10][R40.64], R149 ;  /* 0x0000009528007986 */ /* 0x000fe8000c10190a */
        /* <DEDUP_REMOVED lines=126> */
[----:B------:R-:W-:Y:S01]  /*2e70*/  STG.E desc[UR10][R40.64+0x3c380], R4 ;  /* 0x03c3800428007986 */ /* 0x000fe2000c10190a */
[----:B------:R-:W-:Y:S05]  /*2e80*/  EXIT ;  /* 0x000000000000794d */ /* 0x000fea0003800000 */
.L_x_6:
[----:B------:R-:W-:-:S00]  /*2e90*/  BRA `(.L_x_6) ;  /* 0xfffffffc00fc7947 */ /* 0x000fc0000383ffff */
[----:B------:R-:W-:-:S00]  /*2ea0*/  NOP ;  /* 0x0000000000007918 */ /* 0x000fc00000000000 */
        /* <DEDUP_REMOVED lines=13> */
.L_x_7:


//--------------------- .nv.shared.mymatmul_kernel0 --------------------------
	.section	.nv.shared.mymatmul_kernel0,"aw",@nobits
	.sectionflags	@""
	.align	4
.nv.shared.mymatmul_kernel0:
	.zero		41984


//--------------------- .nv.shared.reserved.0     --------------------------
	.section	.nv.shared.reserved.0,"aw",@nobits
	.weak		__nv_reservedSMEM_offset_0_alias
	.size		__nv_reservedSMEM_offset_0_alias, 0, 64
	.other		__nv_reservedSMEM_offset_0_alias,@"STO_CUDA_RESERVED_SHARED STV_DEFAULT"
__nv_reservedSMEM_offset_0_alias:
	.zero		0
	.zero		64


//--------------------- .nv.constant0.mymatmul_kernel0 --------------------------
	.section	.nv.constant0.mymatmul_kernel0,"a",@progbits
	.sectionflags	@""
	.align	4
.nv.constant0.mymatmul_kernel0:
	.zero		920


//--------------------- SYMBOLS --------------------------

	.type		.nv.reservedSmem.offset0,@object
	.size		.nv.reservedSmem.offset0,0x4
	.type		.nv.reservedSmem.cap,@object
	.size		.nv.reservedSmem.cap,0x4
